//
// Generated by NVIDIA NVVM Compiler
//
// Compiler Build ID: CL-36424714
// Cuda compilation tools, release 13.0, V13.0.88
// Based on NVVM 20.0.0
//

.version 9.0
.target sm_100
.address_size 64

	// .globl	_Z28convert_float_to_half_directP6__halfPfi
.global .align 4 .b8 precalc_xorwow_matrix[102400];
.global .align 4 .b8 precalc_xorwow_offset_matrix[102400];
.global .align 4 .b8 mrg32k3aM1[2304];
.global .align 4 .b8 mrg32k3aM2[2304];
.global .align 4 .b8 mrg32k3aM1SubSeq[2016];
.global .align 4 .b8 mrg32k3aM2SubSeq[2016];
.global .align 4 .b8 mrg32k3aM1Seq[2304];
.global .align 4 .b8 mrg32k3aM2Seq[2304];
.const .align 8 .b8 __cr_lgamma_table[72];

.visible .entry _Z28convert_float_to_half_directP6__halfPfi(
	.param .u64 .ptr .align 1 _Z28convert_float_to_half_directP6__halfPfi_param_0,
	.param .u64 .ptr .align 1 _Z28convert_float_to_half_directP6__halfPfi_param_1,
	.param .u32 _Z28convert_float_to_half_directP6__halfPfi_param_2
)
{
	.reg .pred 	%p<4>;
	.reg .b16 	%rs<10>;
	.reg .b32 	%r<24>;
	.reg .b32 	%f<13>;
	.reg .b64 	%rd<10>;

	ld.param.u64 	%rd1, [_Z28convert_float_to_half_directP6__halfPfi_param_0];
	ld.param.u64 	%rd2, [_Z28convert_float_to_half_directP6__halfPfi_param_1];
	ld.param.u32 	%r2, [_Z28convert_float_to_half_directP6__halfPfi_param_2];
	mov.u32 	%r3, %ctaid.x;
	mov.u32 	%r4, %ntid.x;
	mov.u32 	%r5, %tid.x;
	mad.lo.s32 	%r1, %r3, %r4, %r5;
	setp.ge.s32 	%p1, %r1, %r2;
	@%p1 bra 	$L__BB0_4;
	cvta.to.global.u64 	%rd3, %rd2;
	mul.wide.s32 	%rd4, %r1, 4;
	add.s64 	%rd5, %rd3, %rd4;
	ld.global.f32 	%f1, [%rd5];
	// begin inline asm
	{  cvt.rp.f16.f32 %rs9, %f1;}

	// end inline asm
	// begin inline asm
	{  cvt.rm.f16.f32 %rs6, %f1;}

	// end inline asm
	// begin inline asm
	{  cvt.f32.f16 %f6, %rs9;}

	// end inline asm
	// begin inline asm
	{  cvt.f32.f16 %f7, %rs6;}

	// end inline asm
	sub.f32 	%f3, %f6, %f7;
	mov.b32 	%r6, %f3;
	setp.eq.s32 	%p2, %r6, 0;
	@%p2 bra 	$L__BB0_3;
	mul.f32 	%f8, %f1, 0f42C80000;
	cvt.rzi.u64.f32 	%rd6, %f8;
	cvt.u32.u64 	%r7, %rd6;
	xor.b32  	%r8, %r7, -1429050551;
	mul.lo.s32 	%r9, %r8, 1099087573;
	add.s32 	%r10, %r9, 123456789;
	add.s32 	%r11, %r9, 5783321;
	shr.u32 	%r12, %r10, 2;
	xor.b32  	%r13, %r12, %r10;
	{ .reg .b32 tmp; mov.b64 {tmp, %r14}, %rd6; }
	xor.b32  	%r15, %r14, -136515619;
	mad.lo.s32 	%r16, %r15, -1703105765, %r9;
	shl.b32 	%r17, %r13, 1;
	shl.b32 	%r18, %r11, 4;
	xor.b32  	%r19, %r18, %r17;
	xor.b32  	%r20, %r19, %r11;
	xor.b32  	%r21, %r20, %r13;
	add.s32 	%r22, %r16, %r21;
	add.s32 	%r23, %r22, 6977678;
	cvt.rn.f32.u32 	%f9, %r23;
	fma.rn.f32 	%f10, %f9, 0f2F800000, 0f2F000000;
	sub.f32 	%f11, %f6, %f1;
	div.rn.f32 	%f12, %f11, %f3;
	setp.gt.f32 	%p3, %f10, %f12;
	selp.b16 	%rs9, %rs9, %rs6, %p3;
$L__BB0_3:
	cvta.to.global.u64 	%rd7, %rd1;
	mul.wide.s32 	%rd8, %r1, 2;
	add.s64 	%rd9, %rd7, %rd8;
	st.global.u16 	[%rd9], %rs9;
$L__BB0_4:
	ret;

}
	// .globl	_Z30convert_float_to_half_bitcarryP6__halfPfi
.visible .entry _Z30convert_float_to_half_bitcarryP6__halfPfi(
	.param .u64 .ptr .align 1 _Z30convert_float_to_half_bitcarryP6__halfPfi_param_0,
	.param .u64 .ptr .align 1 _Z30convert_float_to_half_bitcarryP6__halfPfi_param_1,
	.param .u32 _Z30convert_float_to_half_bitcarryP6__halfPfi_param_2
)
{
	.reg .pred 	%p<3>;
	.reg .b16 	%rs<2>;
	.reg .b32 	%r<23>;
	.reg .b32 	%f<12>;
	.reg .b64 	%rd<10>;

	ld.param.u64 	%rd1, [_Z30convert_float_to_half_bitcarryP6__halfPfi_param_0];
	ld.param.u64 	%rd2, [_Z30convert_float_to_half_bitcarryP6__halfPfi_param_1];
	ld.param.u32 	%r2, [_Z30convert_float_to_half_bitcarryP6__halfPfi_param_2];
	mov.u32 	%r3, %ctaid.x;
	mov.u32 	%r4, %ntid.x;
	mov.u32 	%r5, %tid.x;
	mad.lo.s32 	%r1, %r3, %r4, %r5;
	setp.ge.s32 	%p1, %r1, %r2;
	@%p1 bra 	$L__BB1_2;
	cvta.to.global.u64 	%rd3, %rd1;
	cvta.to.global.u64 	%rd4, %rd2;
	mul.wide.s32 	%rd5, %r1, 4;
	add.s64 	%rd6, %rd4, %rd5;
	ld.global.f32 	%f2, [%rd6];
	mul.f32 	%f3, %f2, 0f42C80000;
	cvt.rzi.u64.f32 	%rd7, %f3;
	cvt.u32.u64 	%r6, %rd7;
	xor.b32  	%r7, %r6, -1429050551;
	mul.lo.s32 	%r8, %r7, 1099087573;
	{ .reg .b32 tmp; mov.b64 {tmp, %r9}, %rd7; }
	xor.b32  	%r10, %r9, -136515619;
	add.s32 	%r11, %r8, 123456789;
	add.s32 	%r12, %r8, 5783321;
	shr.u32 	%r13, %r11, 2;
	xor.b32  	%r14, %r13, %r11;
	shl.b32 	%r15, %r12, 4;
	shl.b32 	%r16, %r14, 1;
	xor.b32  	%r17, %r15, %r16;
	xor.b32  	%r18, %r17, %r12;
	xor.b32  	%r19, %r18, %r14;
	mad.lo.s32 	%r20, %r10, -1703105765, %r8;
	add.s32 	%r21, %r20, %r19;
	add.s32 	%r22, %r21, 6977678;
	cvt.rn.f32.u32 	%f4, %r22;
	fma.rn.f32 	%f5, %f4, 0f2F800000, 0f2F000000;
	mul.f32 	%f6, %f2, 0f4B800000;
	add.f32 	%f7, %f2, %f6;
	sub.f32 	%f8, %f7, %f6;
	mul.f32 	%f9, %f8, 0f3F000000;
	setp.eq.f32 	%p2, %f9, 0f00000000;
	selp.f32 	%f10, %f2, %f9, %p2;
	mul.f32 	%f11, %f10, %f5;
	fma.rn.f32 	%f1, %f11, 0f3A800000, %f2;
	// begin inline asm
	{  cvt.rz.f16.f32 %rs1, %f1;}

	// end inline asm
	mul.wide.s32 	%rd8, %r1, 2;
	add.s64 	%rd9, %rd3, %rd8;
	st.global.u16 	[%rd9], %rs1;
$L__BB1_2:
	ret;

}
	// .globl	_Z31convert_float_to_half_shortrandP6__halfPfPhi
.visible .entry _Z31convert_float_to_half_shortrandP6__halfPfPhi(
	.param .u64 .ptr .align 1 _Z31convert_float_to_half_shortrandP6__halfPfPhi_param_0,
	.param .u64 .ptr .align 1 _Z31convert_float_to_half_shortrandP6__halfPfPhi_param_1,
	.param .u64 .ptr .align 1 _Z31convert_float_to_half_shortrandP6__halfPfPhi_param_2,
	.param .u32 _Z31convert_float_to_half_shortrandP6__halfPfPhi_param_3
)
{
	.reg .pred 	%p<2>;
	.reg .b16 	%rs<3>;
	.reg .b32 	%r<9>;
	.reg .b32 	%f<2>;
	.reg .b64 	%rd<13>;

	ld.param.u64 	%rd1, [_Z31convert_float_to_half_shortrandP6__halfPfPhi_param_0];
	ld.param.u64 	%rd2, [_Z31convert_float_to_half_shortrandP6__halfPfPhi_param_1];
	ld.param.u64 	%rd3, [_Z31convert_float_to_half_shortrandP6__halfPfPhi_param_2];
	ld.param.u32 	%r2, [_Z31convert_float_to_half_shortrandP6__halfPfPhi_param_3];
	mov.u32 	%r3, %ctaid.x;
	mov.u32 	%r4, %ntid.x;
	mov.u32 	%r5, %tid.x;
	mad.lo.s32 	%r1, %r3, %r4, %r5;
	setp.ge.s32 	%p1, %r1, %r2;
	@%p1 bra 	$L__BB2_2;
	cvta.to.global.u64 	%rd4, %rd2;
	cvta.to.global.u64 	%rd5, %rd3;
	cvta.to.global.u64 	%rd6, %rd1;
	cvt.s64.s32 	%rd7, %r1;
	mul.wide.s32 	%rd8, %r1, 4;
	add.s64 	%rd9, %rd4, %rd8;
	ld.global.u32 	%r6, [%rd9];
	add.s64 	%rd10, %rd5, %rd7;
	ld.global.u8 	%rs2, [%rd10];
	mul.wide.u16 	%r7, %rs2, 32;
	add.s32 	%r8, %r7, %r6;
	mov.b32 	%f1, %r8;
	// begin inline asm
	{  cvt.rz.f16.f32 %rs1, %f1;}

	// end inline asm
	mul.wide.s32 	%rd11, %r1, 2;
	add.s64 	%rd12, %rd6, %rd11;
	st.global.u16 	[%rd12], %rs1;
$L__BB2_2:
	ret;

}
	// .globl	_Z35convert_float_to_half_assemblefloatP6__halfPfPhi
.visible .entry _Z35convert_float_to_half_assemblefloatP6__halfPfPhi(
	.param .u64 .ptr .align 1 _Z35convert_float_to_half_assemblefloatP6__halfPfPhi_param_0,
	.param .u64 .ptr .align 1 _Z35convert_float_to_half_assemblefloatP6__halfPfPhi_param_1,
	.param .u64 .ptr .align 1 _Z35convert_float_to_half_assemblefloatP6__halfPfPhi_param_2,
	.param .u32 _Z35convert_float_to_half_assemblefloatP6__halfPfPhi_param_3
)
{
	.reg .pred 	%p<2>;
	.reg .b16 	%rs<3>;
	.reg .b32 	%r<10>;
	.reg .b32 	%f<6>;
	.reg .b64 	%rd<13>;

	ld.param.u64 	%rd1, [_Z35convert_float_to_half_assemblefloatP6__halfPfPhi_param_0];
	ld.param.u64 	%rd2, [_Z35convert_float_to_half_assemblefloatP6__halfPfPhi_param_1];
	ld.param.u64 	%rd3, [_Z35convert_float_to_half_assemblefloatP6__halfPfPhi_param_2];
	ld.param.u32 	%r2, [_Z35convert_float_to_half_assemblefloatP6__halfPfPhi_param_3];
	mov.u32 	%r3, %ctaid.x;
	mov.u32 	%r4, %ntid.x;
	mov.u32 	%r5, %tid.x;
	mad.lo.s32 	%r1, %r3, %r4, %r5;
	setp.ge.s32 	%p1, %r1, %r2;
	@%p1 bra 	$L__BB3_2;
	cvta.to.global.u64 	%rd4, %rd2;
	cvta.to.global.u64 	%rd5, %rd3;
	cvta.to.global.u64 	%rd6, %rd1;
	cvt.s64.s32 	%rd7, %r1;
	mul.wide.s32 	%rd8, %r1, 4;
	add.s64 	%rd9, %rd4, %rd8;
	ld.global.f32 	%f2, [%rd9];
	add.s64 	%rd10, %rd5, %rd7;
	ld.global.u8 	%rs2, [%rd10];
	mov.b32 	%r6, %f2;
	and.b32  	%r7, %r6, -8388608;
	mul.wide.u16 	%r8, %rs2, 32;
	or.b32  	%r9, %r8, %r7;
	mov.b32 	%f3, %r9;
	mov.b32 	%f4, %r7;
	sub.f32 	%f5, %f3, %f4;
	add.f32 	%f1, %f2, %f5;
	// begin inline asm
	{  cvt.rz.f16.f32 %rs1, %f1;}

	// end inline asm
	mul.wide.s32 	%rd11, %r1, 2;
	add.s64 	%rd12, %rd6, %rd11;
	st.global.u16 	[%rd12], %rs1;
$L__BB3_2:
	ret;

}
	// .globl	_Z9flush_gpuPcS_b
.visible .entry _Z9flush_gpuPcS_b(
	.param .u64 .ptr .align 1 _Z9flush_gpuPcS_b_param_0,
	.param .u64 .ptr .align 1 _Z9flush_gpuPcS_b_param_1,
	.param .u8 _Z9flush_gpuPcS_b_param_2
)
{
	.reg .pred 	%p<4>;
	.reg .b16 	%rs<3>;
	.reg .b32 	%r<7>;
	.reg .b64 	%rd<9>;

	ld.param.u64 	%rd2, [_Z9flush_gpuPcS_b_param_0];
	ld.param.u64 	%rd1, [_Z9flush_gpuPcS_b_param_1];
	ld.param.s8 	%rs2, [_Z9flush_gpuPcS_b_param_2];
	cvta.to.global.u64 	%rd3, %rd2;
	mov.u32 	%r2, %ctaid.x;
	mov.u32 	%r3, %ntid.x;
	mov.u32 	%r4, %tid.x;
	mad.lo.s32 	%r1, %r2, %r3, %r4;
	cvt.s64.s32 	%rd4, %r1;
	add.s64 	%rd5, %rd3, %rd4;
	ld.global.u8 	%rs1, [%rd5];
	cvt.u32.u16 	%r5, %rs1;
	and.b32  	%r6, %r5, 255;
	setp.eq.s32 	%p1, %r6, 0;
	setp.eq.s16 	%p2, %rs2, 0;
	or.pred  	%p3, %p1, %p2;
	@%p3 bra 	$L__BB4_2;
	cvta.to.global.u64 	%rd7, %rd1;
	add.s64 	%rd8, %rd7, %rd4;
	st.global.u8 	[%rd8], %rs1;
$L__BB4_2:
	ret;

}


// ===== COMPILED SASS (sm_100) =====

	.target	sm_100

	.elftype	@"ET_EXEC"


//--------------------- .note.nv.tkinfo           --------------------------
	.section	.note.nv.tkinfo,"",@"SHT_NOTE"
	.sectionflags	@"SHF_NOTE_NV_TKINFO"
	.tkinfo
        /*0018*/ 	.word	0x00000002
        /*0030*/ 	.string	""
        /*0030*/ 	.string	"ptxas"
        /*0030*/ 	.string	"Cuda compilation tools, release 13.0, V13.0.88"
        /*0030*/ 	.string	"Build cuda_13.0.r13.0/compiler.36424714_0"
        /*0030*/ 	.string	"-arch sm_100 -m 64 "



//--------------------- .note.nv.cuinfo           --------------------------
	.section	.note.nv.cuinfo,"",@"SHT_NOTE"
	.sectionflags	@"SHF_NOTE_NV_CUINFO"
        /*0018*/ 	.short	0x0002
        /*001a*/ 	.short	0x0064
        /*001c*/ 	.short	0x0082
	.zero		2


//--------------------- .nv.info                  --------------------------
	.section	.nv.info,"",@"SHT_CUDA_INFO"
	.align	4


	//----- nvinfo : EIATTR_REGCOUNT
	.align		4
        /*0000*/ 	.byte	0x04, 0x2f
        /*0002*/ 	.short	(.L_10 - .L_9)
	.align		4
.L_9:
        /*0004*/ 	.word	index@(_Z28convert_float_to_half_directP6__halfPfi)
        /*0008*/ 	.word	0x00000012


	//----- nvinfo : EIATTR_FRAME_SIZE
	.align		4
.L_10:
        /*000c*/ 	.byte	0x04, 0x11
        /*000e*/ 	.short	(.L_12 - .L_11)
	.align		4
.L_11:
        /*0010*/ 	.word	index@($__internal_0_$__cuda_sm3x_div_rn_noftz_f32_slowpath)
        /*0014*/ 	.word	0x00000000


	//----- nvinfo : EIATTR_FRAME_SIZE
	.align		4
.L_12:
        /*0018*/ 	.byte	0x04, 0x11
        /*001a*/ 	.short	(.L_14 - .L_13)
	.align		4
.L_13:
        /*001c*/ 	.word	index@(_Z28convert_float_to_half_directP6__halfPfi)
        /*0020*/ 	.word	0x00000000


	//----- nvinfo : EIATTR_REGCOUNT
	.align		4
.L_14:
        /*0024*/ 	.byte	0x04, 0x2f
        /*0026*/ 	.short	(.L_16 - .L_15)
	.align		4
.L_15:
        /*0028*/ 	.word	index@(_Z30convert_float_to_half_bitcarryP6__halfPfi)
        /*002c*/ 	.word	0x0000000e


	//----- nvinfo : EIATTR_FRAME_SIZE
	.align		4
.L_16:
        /*0030*/ 	.byte	0x04, 0x11
        /*0032*/ 	.short	(.L_18 - .L_17)
	.align		4
.L_17:
        /*0034*/ 	.word	index@(_Z30convert_float_to_half_bitcarryP6__halfPfi)
        /*0038*/ 	.word	0x00000000


	//----- nvinfo : EIATTR_REGCOUNT
	.align		4
.L_18:
        /*003c*/ 	.byte	0x04, 0x2f
        /*003e*/ 	.short	(.L_20 - .L_19)
	.align		4
.L_19:
        /*0040*/ 	.word	index@(_Z31convert_float_to_half_shortrandP6__halfPfPhi)
        /*0044*/ 	.word	0x0000000c


	//----- nvinfo : EIATTR_FRAME_SIZE
	.align		4
.L_20:
        /*0048*/ 	.byte	0x04, 0x11
        /*004a*/ 	.short	(.L_22 - .L_21)
	.align		4
.L_21:
        /*004c*/ 	.word	index@(_Z31convert_float_to_half_shortrandP6__halfPfPhi)
        /*0050*/ 	.word	0x00000000


	//----- nvinfo : EIATTR_REGCOUNT
	.align		4
.L_22:
        /*0054*/ 	.byte	0x04, 0x2f
        /*0056*/ 	.short	(.L_24 - .L_23)
	.align		4
.L_23:
        /*0058*/ 	.word	index@(_Z35convert_float_to_half_assemblefloatP6__halfPfPhi)
        /*005c*/ 	.word	0x0000000e


	//----- nvinfo : EIATTR_FRAME_SIZE
	.align		4
.L_24:
        /*0060*/ 	.byte	0x04, 0x11
        /*0062*/ 	.short	(.L_26 - .L_25)
	.align		4
.L_25:
        /*0064*/ 	.word	index@(_Z35convert_float_to_half_assemblefloatP6__halfPfPhi)
        /*0068*/ 	.word	0x00000000


	//----- nvinfo : EIATTR_REGCOUNT
	.align		4
.L_26:
        /*006c*/ 	.byte	0x04, 0x2f
        /*006e*/ 	.short	(.L_28 - .L_27)
	.align		4
.L_27:
        /*0070*/ 	.word	index@(_Z9flush_gpuPcS_b)
        /*0074*/ 	.word	0x00000008


	//----- nvinfo : EIATTR_FRAME_SIZE
	.align		4
.L_28:
        /*0078*/ 	.byte	0x04, 0x11
        /*007a*/ 	.short	(.L_30 - .L_29)
	.align		4
.L_29:
        /*007c*/ 	.word	index@(_Z9flush_gpuPcS_b)
        /*0080*/ 	.word	0x00000000


	//----- nvinfo : EIATTR_MIN_STACK_SIZE
	.align		4
.L_30:
        /*0084*/ 	.byte	0x04, 0x12
        /*0086*/ 	.short	(.L_32 - .L_31)
	.align		4
.L_31:
        /*0088*/ 	.word	index@(_Z9flush_gpuPcS_b)
        /*008c*/ 	.word	0x00000000


	//----- nvinfo : EIATTR_MIN_STACK_SIZE
	.align		4
.L_32:
        /*0090*/ 	.byte	0x04, 0x12
        /*0092*/ 	.short	(.L_34 - .L_33)
	.align		4
.L_33:
        /*0094*/ 	.word	index@(_Z35convert_float_to_half_assemblefloatP6__halfPfPhi)
        /*0098*/ 	.word	0x00000000


	//----- nvinfo : EIATTR_MIN_STACK_SIZE
	.align		4
.L_34:
        /*009c*/ 	.byte	0x04, 0x12
        /*009e*/ 	.short	(.L_36 - .L_35)
	.align		4
.L_35:
        /*00a0*/ 	.word	index@(_Z31convert_float_to_half_shortrandP6__halfPfPhi)
        /*00a4*/ 	.word	0x00000000


	//----- nvinfo : EIATTR_MIN_STACK_SIZE
	.align		4
.L_36:
        /*00a8*/ 	.byte	0x04, 0x12
        /*00aa*/ 	.short	(.L_38 - .L_37)
	.align		4
.L_37:
        /*00ac*/ 	.word	index@(_Z30convert_float_to_half_bitcarryP6__halfPfi)
        /*00b0*/ 	.word	0x00000000


	//----- nvinfo : EIATTR_MIN_STACK_SIZE
	.align		4
.L_38:
        /*00b4*/ 	.byte	0x04, 0x12
        /*00b6*/ 	.short	(.L_40 - .L_39)
	.align		4
.L_39:
        /*00b8*/ 	.word	index@(_Z28convert_float_to_half_directP6__halfPfi)
        /*00bc*/ 	.word	0x00000000
.L_40:


//--------------------- .nv.compat                --------------------------
	.section	.nv.compat,"",@"SHT_CUDA_COMPAT_INFO"
	.align	4
        /*0000*/ 	.byte	0x02, 0x09, 0x00, 0x00, 0x02, 0x02, 0x01, 0x00, 0x02, 0x05, 0x05, 0x00, 0x03, 0x07, 0x01, 0x01
        /*0010*/ 	.byte	0x02, 0x03, 0x00, 0x00, 0x02, 0x06, 0x01, 0x00, 0x04, 0x0b, 0x08, 0x00, 0x01, 0x00, 0x00, 0x00
        /*0020*/ 	.byte	0x00, 0x00, 0x00, 0x00


//--------------------- .nv.info._Z9flush_gpuPcS_b --------------------------
	.section	.nv.info._Z9flush_gpuPcS_b,"",@"SHT_CUDA_INFO"
	.sectionflags	@""
	.align	4


	//----- nvinfo : EIATTR_CUDA_API_VERSION
	.align		4
        /*0000*/ 	.byte	0x04, 0x37
        /*0002*/ 	.short	(.L_42 - .L_41)
.L_41:
        /*0004*/ 	.word	0x00000082


	//----- nvinfo : EIATTR_KPARAM_INFO
	.align		4
.L_42:
        /*0008*/ 	.byte	0x04, 0x17
        /*000a*/ 	.short	(.L_44 - .L_43)
.L_43:
        /*000c*/ 	.word	0x00000000
        /*0010*/ 	.short	0x0002
        /*0012*/ 	.short	0x0010
        /*0014*/ 	.byte	0x00, 0xf0, 0x05, 0x00


	//----- nvinfo : EIATTR_KPARAM_INFO
	.align		4
.L_44:
        /*0018*/ 	.byte	0x04, 0x17
        /*001a*/ 	.short	(.L_46 - .L_45)
.L_45:
        /*001c*/ 	.word	0x00000000
        /*0020*/ 	.short	0x0001
        /*0022*/ 	.short	0x0008
        /*0024*/ 	.byte	0x00, 0xf5, 0x21, 0x00


	//----- nvinfo : EIATTR_KPARAM_INFO
	.align		4
.L_46:
        /*0028*/ 	.byte	0x04, 0x17
        /*002a*/ 	.short	(.L_48 - .L_47)
.L_47:
        /*002c*/ 	.word	0x00000000
        /*0030*/ 	.short	0x0000
        /*0032*/ 	.short	0x0000
        /*0034*/ 	.byte	0x00, 0xf5, 0x21, 0x00


	//----- nvinfo : EIATTR_SPARSE_MMA_MASK
	.align		4
.L_48:
        /*0038*/ 	.byte	0x03, 0x50
        /*003a*/ 	.short	0x0000


	//----- nvinfo : EIATTR_MAXREG_COUNT
	.align		4
        /*003c*/ 	.byte	0x03, 0x1b
        /*003e*/ 	.short	0x00ff


	//----- nvinfo : EIATTR_MERCURY_ISA_VERSION
	.align		4
        /*0040*/ 	.byte	0x03, 0x5f
        /*0042*/ 	.short	0x0101


	//----- nvinfo : EIATTR_VRC_CTA_INIT_COUNT
	.align		4
        /*0044*/ 	.byte	0x02, 0x4a
	.zero		1
	.zero		1


	//----- nvinfo : EIATTR_EXIT_INSTR_OFFSETS
	.align		4
        /*0048*/ 	.byte	0x04, 0x1c
        /*004a*/ 	.short	(.L_50 - .L_49)


	//   ....[0]....
.L_49:
        /*004c*/ 	.word	0x000000f0


	//   ....[1]....
        /*0050*/ 	.word	0x00000140


	//----- nvinfo : EIATTR_CBANK_PARAM_SIZE
	.align		4
.L_50:
        /*0054*/ 	.byte	0x03, 0x19
        /*0056*/ 	.short	0x0011


	//----- nvinfo : EIATTR_PARAM_CBANK
	.align		4
        /*0058*/ 	.byte	0x04, 0x0a
        /*005a*/ 	.short	(.L_52 - .L_51)
	.align		4
.L_51:
        /*005c*/ 	.word	index@(.nv.constant0._Z9flush_gpuPcS_b)
        /*0060*/ 	.short	0x0380
        /*0062*/ 	.short	0x0011


	//----- nvinfo : EIATTR_SW_WAR
	.align		4
.L_52:
        /*0064*/ 	.byte	0x04, 0x36
        /*0066*/ 	.short	(.L_54 - .L_53)
.L_53:
        /*0068*/ 	.word	0x00000008
.L_54:


//--------------------- .nv.info._Z35convert_float_to_half_assemblefloatP6__halfPfPhi --------------------------
	.section	.nv.info._Z35convert_float_to_half_assemblefloatP6__halfPfPhi,"",@"SHT_CUDA_INFO"
	.sectionflags	@""
	.align	4


	//----- nvinfo : EIATTR_CUDA_API_VERSION
	.align		4
        /*0000*/ 	.byte	0x04, 0x37
        /*0002*/ 	.short	(.L_56 - .L_55)
.L_55:
        /*0004*/ 	.word	0x00000082


	//----- nvinfo : EIATTR_KPARAM_INFO
	.align		4
.L_56:
        /*0008*/ 	.byte	0x04, 0x17
        /*000a*/ 	.short	(.L_58 - .L_57)
.L_57:
        /*000c*/ 	.word	0x00000000
        /*0010*/ 	.short	0x0003
        /*0012*/ 	.short	0x0018
        /*0014*/ 	.byte	0x00, 0xf0, 0x11, 0x00


	//----- nvinfo : EIATTR_KPARAM_INFO
	.align		4
.L_58:
        /*0018*/ 	.byte	0x04, 0x17
        /*001a*/ 	.short	(.L_60 - .L_59)
.L_59:
        /*001c*/ 	.word	0x00000000
        /*0020*/ 	.short	0x0002
        /*0022*/ 	.short	0x0010
        /*0024*/ 	.byte	0x00, 0xf5, 0x21, 0x00


	//----- nvinfo : EIATTR_KPARAM_INFO
	.align		4
.L_60:
        /*0028*/ 	.byte	0x04, 0x17
        /*002a*/ 	.short	(.L_62 - .L_61)
.L_61:
        /*002c*/ 	.word	0x00000000
        /*0030*/ 	.short	0x0001
        /*0032*/ 	.short	0x0008
        /*0034*/ 	.byte	0x00, 0xf5, 0x21, 0x00


	//----- nvinfo : EIATTR_KPARAM_INFO
	.align		4
.L_62:
        /*0038*/ 	.byte	0x04, 0x17
        /*003a*/ 	.short	(.L_64 - .L_63)
.L_63:
        /*003c*/ 	.word	0x00000000
        /*0040*/ 	.short	0x0000
        /*0042*/ 	.short	0x0000
        /*0044*/ 	.byte	0x00, 0xf5, 0x21, 0x00


	//----- nvinfo : EIATTR_SPARSE_MMA_MASK
	.align		4
.L_64:
        /*0048*/ 	.byte	0x03, 0x50
        /*004a*/ 	.short	0x0000


	//----- nvinfo : EIATTR_MAXREG_COUNT
	.align		4
        /*004c*/ 	.byte	0x03, 0x1b
        /*004e*/ 	.short	0x00ff


	//----- nvinfo : EIATTR_MERCURY_ISA_VERSION
	.align		4
        /*0050*/ 	.byte	0x03, 0x5f
        /*0052*/ 	.short	0x0101


	//----- nvinfo : EIATTR_VRC_CTA_INIT_COUNT
	.align		4
        /*0054*/ 	.byte	0x02, 0x4a
	.zero		1
	.zero		1


	//----- nvinfo : EIATTR_EXIT_INSTR_OFFSETS
	.align		4
        /*0058*/ 	.byte	0x04, 0x1c
        /*005a*/ 	.short	(.L_66 - .L_65)


	//   ....[0]....
.L_65:
        /*005c*/ 	.word	0x00000070


	//   ....[1]....
        /*0060*/ 	.word	0x00000180


	//----- nvinfo : EIATTR_CBANK_PARAM_SIZE
	.align		4
.L_66:
        /*0064*/ 	.byte	0x03, 0x19
        /*0066*/ 	.short	0x001c


	//----- nvinfo : EIATTR_PARAM_CBANK
	.align		4
        /*0068*/ 	.byte	0x04, 0x0a
        /*006a*/ 	.short	(.L_68 - .L_67)
	.align		4
.L_67:
        /*006c*/ 	.word	index@(.nv.constant0._Z35convert_float_to_half_assemblefloatP6__halfPfPhi)
        /*0070*/ 	.short	0x0380
        /*0072*/ 	.short	0x001c


	//----- nvinfo : EIATTR_SW_WAR
	.align		4
.L_68:
        /*0074*/ 	.byte	0x04, 0x36
        /*0076*/ 	.short	(.L_70 - .L_69)
.L_69:
        /*0078*/ 	.word	0x00000008
.L_70:


//--------------------- .nv.info._Z31convert_float_to_half_shortrandP6__halfPfPhi --------------------------
	.section	.nv.info._Z31convert_float_to_half_shortrandP6__halfPfPhi,"",@"SHT_CUDA_INFO"
	.sectionflags	@""
	.align	4


	//----- nvinfo : EIATTR_CUDA_API_VERSION
	.align		4
        /*0000*/ 	.byte	0x04, 0x37
        /*0002*/ 	.short	(.L_72 - .L_71)
.L_71:
        /*0004*/ 	.word	0x00000082


	//----- nvinfo : EIATTR_KPARAM_INFO
	.align		4
.L_72:
        /*0008*/ 	.byte	0x04, 0x17
        /*000a*/ 	.short	(.L_74 - .L_73)
.L_73:
        /*000c*/ 	.word	0x00000000
        /*0010*/ 	.short	0x0003
        /*0012*/ 	.short	0x0018
        /*0014*/ 	.byte	0x00, 0xf0, 0x11, 0x00


	//----- nvinfo : EIATTR_KPARAM_INFO
	.align		4
.L_74:
        /*0018*/ 	.byte	0x04, 0x17
        /*001a*/ 	.short	(.L_76 - .L_75)
.L_75:
        /*001c*/ 	.word	0x00000000
        /*0020*/ 	.short	0x0002
        /*0022*/ 	.short	0x0010
        /*0024*/ 	.byte	0x00, 0xf5, 0x21, 0x00


	//----- nvinfo : EIATTR_KPARAM_INFO
	.align		4
.L_76:
        /*0028*/ 	.byte	0x04, 0x17
        /*002a*/ 	.short	(.L_78 - .L_77)
.L_77:
        /*002c*/ 	.word	0x00000000
        /*0030*/ 	.short	0x0001
        /*0032*/ 	.short	0x0008
        /*0034*/ 	.byte	0x00, 0xf5, 0x21, 0x00


	//----- nvinfo : EIATTR_KPARAM_INFO
	.align		4
.L_78:
        /*0038*/ 	.byte	0x04, 0x17
        /*003a*/ 	.short	(.L_80 - .L_79)
.L_79:
        /*003c*/ 	.word	0x00000000
        /*0040*/ 	.short	0x0000
        /*0042*/ 	.short	0x0000
        /*0044*/ 	.byte	0x00, 0xf5, 0x21, 0x00


	//----- nvinfo : EIATTR_SPARSE_MMA_MASK
	.align		4
.L_80:
        /*0048*/ 	.byte	0x03, 0x50
        /*004a*/ 	.short	0x0000


	//----- nvinfo : EIATTR_MAXREG_COUNT
	.align		4
        /*004c*/ 	.byte	0x03, 0x1b
        /*004e*/ 	.short	0x00ff


	//----- nvinfo : EIATTR_MERCURY_ISA_VERSION
	.align		4
        /*0050*/ 	.byte	0x03, 0x5f
        /*0052*/ 	.short	0x0101


	//----- nvinfo : EIATTR_VRC_CTA_INIT_COUNT
	.align		4
        /*0054*/ 	.byte	0x02, 0x4a
	.zero		1
	.zero		1


	//----- nvinfo : EIATTR_EXIT_INSTR_OFFSETS
	.align		4
        /*0058*/ 	.byte	0x04, 0x1c
        /*005a*/ 	.short	(.L_82 - .L_81)


	//   ....[0]....
.L_81:
        /*005c*/ 	.word	0x00000070


	//   ....[1]....
        /*0060*/ 	.word	0x00000150


	//----- nvinfo : EIATTR_CBANK_PARAM_SIZE
	.align		4
.L_82:
        /*0064*/ 	.byte	0x03, 0x19
        /*0066*/ 	.short	0x001c


	//----- nvinfo : EIATTR_PARAM_CBANK
	.align		4
        /*0068*/ 	.byte	0x04, 0x0a
        /*006a*/ 	.short	(.L_84 - .L_83)
	.align		4
.L_83:
        /*006c*/ 	.word	index@(.nv.constant0._Z31convert_float_to_half_shortrandP6__halfPfPhi)
        /*0070*/ 	.short	0x0380
        /*0072*/ 	.short	0x001c


	//----- nvinfo : EIATTR_SW_WAR
	.align		4
.L_84:
        /*0074*/ 	.byte	0x04, 0x36
        /*0076*/ 	.short	(.L_86 - .L_85)
.L_85:
        /*0078*/ 	.word	0x00000008
.L_86:


//--------------------- .nv.info._Z30convert_float_to_half_bitcarryP6__halfPfi --------------------------
	.section	.nv.info._Z30convert_float_to_half_bitcarryP6__halfPfi,"",@"SHT_CUDA_INFO"
	.sectionflags	@""
	.align	4


	//----- nvinfo : EIATTR_CUDA_API_VERSION
	.align		4
        /*0000*/ 	.byte	0x04, 0x37
        /*0002*/ 	.short	(.L_88 - .L_87)
.L_87:
        /*0004*/ 	.word	0x00000082


	//----- nvinfo : EIATTR_KPARAM_INFO
	.align		4
.L_88:
        /*0008*/ 	.byte	0x04, 0x17
        /*000a*/ 	.short	(.L_90 - .L_89)
.L_89:
        /*000c*/ 	.word	0x00000000
        /*0010*/ 	.short	0x0002
        /*0012*/ 	.short	0x0010
        /*0014*/ 	.byte	0x00, 0xf0, 0x11, 0x00


	//----- nvinfo : EIATTR_KPARAM_INFO
	.align		4
.L_90:
        /*0018*/ 	.byte	0x04, 0x17
        /*001a*/ 	.short	(.L_92 - .L_91)
.L_91:
        /*001c*/ 	.word	0x00000000
        /*0020*/ 	.short	0x0001
        /*0022*/ 	.short	0x0008
        /*0024*/ 	.byte	0x00, 0xf5, 0x21, 0x00


	//----- nvinfo : EIATTR_KPARAM_INFO
	.align		4
.L_92:
        /*0028*/ 	.byte	0x04, 0x17
        /*002a*/ 	.short	(.L_94 - .L_93)
.L_93:
        /*002c*/ 	.word	0x00000000
        /*0030*/ 	.short	0x0000
        /*0032*/ 	.short	0x0000
        /*0034*/ 	.byte	0x00, 0xf5, 0x21, 0x00


	//----- nvinfo : EIATTR_SPARSE_MMA_MASK
	.align		4
.L_94:
        /*0038*/ 	.byte	0x03, 0x50
        /*003a*/ 	.short	0x0000


	//----- nvinfo : EIATTR_MAXREG_COUNT
	.align		4
        /*003c*/ 	.byte	0x03, 0x1b
        /*003e*/ 	.short	0x00ff


	//----- nvinfo : EIATTR_MERCURY_ISA_VERSION
	.align		4
        /*0040*/ 	.byte	0x03, 0x5f
        /*0042*/ 	.short	0x0101


	//----- nvinfo : EIATTR_VRC_CTA_INIT_COUNT
	.align		4
        /*0044*/ 	.byte	0x02, 0x4a
	.zero		1
	.zero		1


	//----- nvinfo : EIATTR_EXIT_INSTR_OFFSETS
	.align		4
        /*0048*/ 	.byte	0x04, 0x1c
        /*004a*/ 	.short	(.L_96 - .L_95)


	//   ....[0]....
.L_95:
        /*004c*/ 	.word	0x00000070


	//   ....[1]....
        /*0050*/ 	.word	0x00000290


	//----- nvinfo : EIATTR_CBANK_PARAM_SIZE
	.align		4
.L_96:
        /*0054*/ 	.byte	0x03, 0x19
        /*0056*/ 	.short	0x0014


	//----- nvinfo : EIATTR_PARAM_CBANK
	.align		4
        /*0058*/ 	.byte	0x04, 0x0a
        /*005a*/ 	.short	(.L_98 - .L_97)
	.align		4
.L_97:
        /*005c*/ 	.word	index@(.nv.constant0._Z30convert_float_to_half_bitcarryP6__halfPfi)
        /*0060*/ 	.short	0x0380
        /*0062*/ 	.short	0x0014


	//----- nvinfo : EIATTR_SW_WAR
	.align		4
.L_98:
        /*0064*/ 	.byte	0x04, 0x36
        /*0066*/ 	.short	(.L_100 - .L_99)
.L_99:
        /*0068*/ 	.word	0x00000008
.L_100:


//--------------------- .nv.info._Z28convert_float_to_half_directP6__halfPfi --------------------------
	.section	.nv.info._Z28convert_float_to_half_directP6__halfPfi,"",@"SHT_CUDA_INFO"
	.sectionflags	@""
	.align	4


	//----- nvinfo : EIATTR_CUDA_API_VERSION
	.align		4
        /*0000*/ 	.byte	0x04, 0x37
        /*0002*/ 	.short	(.L_102 - .L_101)
.L_101:
        /*0004*/ 	.word	0x00000082


	//----- nvinfo : EIATTR_KPARAM_INFO
	.align		4
.L_102:
        /*0008*/ 	.byte	0x04, 0x17
        /*000a*/ 	.short	(.L_104 - .L_103)
.L_103:
        /*000c*/ 	.word	0x00000000
        /*0010*/ 	.short	0x0002
        /*0012*/ 	.short	0x0010
        /*0014*/ 	.byte	0x00, 0xf0, 0x11, 0x00


	//----- nvinfo : EIATTR_KPARAM_INFO
	.align		4
.L_104:
        /*0018*/ 	.byte	0x04, 0x17
        /*001a*/ 	.short	(.L_106 - .L_105)
.L_105:
        /*001c*/ 	.word	0x00000000
        /*0020*/ 	.short	0x0001
        /*0022*/ 	.short	0x0008
        /*0024*/ 	.byte	0x00, 0xf5, 0x21, 0x00


	//----- nvinfo : EIATTR_KPARAM_INFO
	.align		4
.L_106:
        /*0028*/ 	.byte	0x04, 0x17
        /*002a*/ 	.short	(.L_108 - .L_107)
.L_107:
        /*002c*/ 	.word	0x00000000
        /*0030*/ 	.short	0x0000
        /*0032*/ 	.short	0x0000
        /*0034*/ 	.byte	0x00, 0xf5, 0x21, 0x00


	//----- nvinfo : EIATTR_SPARSE_MMA_MASK
	.align		4
.L_108:
        /*0038*/ 	.byte	0x03, 0x50
        /*003a*/ 	.short	0x0000


	//----- nvinfo : EIATTR_MAXREG_COUNT
	.align		4
        /*003c*/ 	.byte	0x03, 0x1b
        /*003e*/ 	.short	0x00ff


	//----- nvinfo : EIATTR_MERCURY_ISA_VERSION
	.align		4
        /*0040*/ 	.byte	0x03, 0x5f
        /*0042*/ 	.short	0x0101


	//----- nvinfo : EIATTR_VRC_CTA_INIT_COUNT
	.align		4
        /*0044*/ 	.byte	0x02, 0x4a
	.zero		1
	.zero		1


	//----- nvinfo : EIATTR_EXIT_INSTR_OFFSETS
	.align		4
        /*0048*/ 	.byte	0x04, 0x1c
        /*004a*/ 	.short	(.L_110 - .L_109)


	//   ....[0]....
.L_109:
        /*004c*/ 	.word	0x00000070


	//   ....[1]....
        /*0050*/ 	.word	0x000003a0


	//----- nvinfo : EIATTR_CRS_STACK_SIZE
	.align		4
.L_110:
        /*0054*/ 	.byte	0x04, 0x1e
        /*0056*/ 	.short	(.L_112 - .L_111)
.L_111:
        /*0058*/ 	.word	0x00000000


	//----- nvinfo : EIATTR_CBANK_PARAM_SIZE
	.align		4
.L_112:
        /*005c*/ 	.byte	0x03, 0x19
        /*005e*/ 	.short	0x0014


	//----- nvinfo : EIATTR_PARAM_CBANK
	.align		4
        /*0060*/ 	.byte	0x04, 0x0a
        /*0062*/ 	.short	(.L_114 - .L_113)
	.align		4
.L_113:
        /*0064*/ 	.word	index@(.nv.constant0._Z28convert_float_to_half_directP6__halfPfi)
        /*0068*/ 	.short	0x0380
        /*006a*/ 	.short	0x0014


	//----- nvinfo : EIATTR_SW_WAR
	.align		4
.L_114:
        /*006c*/ 	.byte	0x04, 0x36
        /*006e*/ 	.short	(.L_116 - .L_115)
.L_115:
        /*0070*/ 	.word	0x00000008
.L_116:


//--------------------- .nv.callgraph             --------------------------
	.section	.nv.callgraph,"",@"SHT_CUDA_CALLGRAPH"
	.align	4
	.sectionentsize	8
	.align		4
        /*0000*/ 	.word	0x00000000
	.align		4
        /*0004*/ 	.word	0xffffffff
	.align		4
        /*0008*/ 	.word	0x00000000
	.align		4
        /*000c*/ 	.word	0xfffffffe
	.align		4
        /*0010*/ 	.word	0x00000000
	.align		4
        /*0014*/ 	.word	0xfffffffd
	.align		4
        /*0018*/ 	.word	0x00000000
	.align		4
        /*001c*/ 	.word	0xfffffffc


//--------------------- .nv.constant4             --------------------------
	.section	.nv.constant4,"a",@progbits
	.align	8
	.align		8
.nv.constant4:
        /*0000*/ 	.dword	precalc_xorwow_matrix
	.align		8
        /*0008*/ 	.dword	precalc_xorwow_offset_matrix
	.align		8
        /*0010*/ 	.dword	mrg32k3aM1
	.align		8
        /*0018*/ 	.dword	mrg32k3aM2
	.align		8
        /*0020*/ 	.dword	mrg32k3aM1SubSeq
	.align		8
        /*0028*/ 	.dword	mrg32k3aM2SubSeq
	.align		8
        /*0030*/ 	.dword	mrg32k3aM1Seq
	.align		8
        /*0038*/ 	.dword	mrg32k3aM2Seq


//--------------------- .nv.constant3             --------------------------
	.section	.nv.constant3,"a",@progbits
	.align	8
.nv.constant3:
	.type		__cr_lgamma_table,@object
	.size		__cr_lgamma_table,(.L_8 - __cr_lgamma_table)
__cr_lgamma_table:
        /*0000*/ 	.byte	0x00, 0x00, 0x00, 0x00, 0x00, 0x00, 0x00, 0x00, 0x00, 0x00, 0x00, 0x00, 0x00, 0x00, 0x00, 0x00
        /*0010*/ 	.byte	0xef, 0x39, 0xfa, 0xfe, 0x42, 0x2e, 0xe6, 0x3f, 0x02, 0x20, 0x2a, 0xfa, 0x0b, 0xab, 0xfc, 0x3f
        /*0020*/ 	.byte	0xf9, 0x2c, 0x92, 0x7c, 0xa7, 0x6c, 0x09, 0x40, 0xc9, 0x79, 0x44, 0x3c, 0x64, 0x26, 0x13, 0x40
        /*0030*/ 	.byte	0xca, 0x01, 0xcf, 0x3a, 0x27, 0x51, 0x1a, 0x40, 0x30, 0xcc, 0x2d, 0xf3, 0xe1, 0x0c, 0x21, 0x40
        /*0040*/ 	.byte	0x0d, 0xb7, 0xfc, 0x82, 0x8e, 0x35, 0x25, 0x40
.L_8:


//--------------------- .text._Z9flush_gpuPcS_b   --------------------------
	.section	.text._Z9flush_gpuPcS_b,"ax",@progbits
	.align	128
        .global         _Z9flush_gpuPcS_b
        .type           _Z9flush_gpuPcS_b,@function
        .size           _Z9flush_gpuPcS_b,(.L_x_21 - _Z9flush_gpuPcS_b)
        .other          _Z9flush_gpuPcS_b,@"STO_CUDA_ENTRY STV_DEFAULT"
_Z9flush_gpuPcS_b:
.text._Z9flush_gpuPcS_b:
[----:B------:R-:W-:Y:S01]  /*0000*/  LDC R1, c[0x0][0x37c] ;  /* 0x0000df00ff017b82 */ /* 0x000fe20000000800 */
[----:B------:R-:W0:Y:S07]  /*0010*/  S2R R3, SR_TID.X ;  /* 0x0000000000037919 */ /* 0x000e2e0000002100 */
[----:B------:R-:W0:Y:S01]  /*0020*/  S2UR UR4, SR_CTAID.X ;  /* 0x00000000000479c3 */ /* 0x000e220000002500 */
[----:B------:R-:W1:Y:S01]  /*0030*/  LDCU.64 UR8, c[0x0][0x380] ;  /* 0x00007000ff0877ac */ /* 0x000e620008000a00 */
[----:B------:R-:W2:Y:S06]  /*0040*/  LDCU.64 UR6, c[0x0][0x358] ;  /* 0x00006b00ff0677ac */ /* 0x000eac0008000a00 */
[----:B------:R-:W0:Y:S02]  /*0050*/  LDC R0, c[0x0][0x360] ;  /* 0x0000d800ff007b82 */ /* 0x000e240000000800 */
[----:B0-----:R-:W-:Y:S01]  /*0060*/  IMAD R0, R0, UR4, R3 ;  /* 0x0000000400007c24 */ /* 0x001fe2000f8e0203 */
[----:B------:R-:W0:Y:S04]  /*0070*/  LDCU.U8 UR4, c[0x0][0x390] ;  /* 0x00007200ff0477ac */ /* 0x000e280008000000 */
[----:B------:R-:W-:-:S02]  /*0080*/  SHF.R.S32.HI R4, RZ, 0x1f, R0 ;  /* 0x0000001fff047819 */ /* 0x000fc40000011400 */
[----:B-1----:R-:W-:-:S04]  /*0090*/  IADD3 R2, P0, PT, R0, UR8, RZ ;  /* 0x0000000800027c10 */ /* 0x002fc8000ff1e0ff */
[----:B------:R-:W-:-:S05]  /*00a0*/  IADD3.X R3, PT, PT, R4, UR9, RZ, P0, !PT ;  /* 0x0000000904037c10 */ /* 0x000fca00087fe4ff */
[----:B--2---:R-:W2:Y:S01]  /*00b0*/  LDG.E.U8 R5, desc[UR6][R2.64] ;  /* 0x0000000602057981 */ /* 0x004ea2000c1e1100 */
[----:B0-----:R-:W-:-:S06]  /*00c0*/  UPRMT UR4, UR4, 0x8880, URZ ;  /* 0x0000888004047896 */ /* 0x001fcc00080000ff */
[----:B------:R-:W-:-:S04]  /*00d0*/  ISETP.NE.AND P0, PT, RZ, UR4, PT ;  /* 0x00000004ff007c0c */ /* 0x000fc8000bf05270 */
[----:B--2---:R-:W-:-:S13]  /*00e0*/  ISETP.EQ.OR P0, PT, R5, RZ, !P0 ;  /* 0x000000ff0500720c */ /* 0x004fda0004702670 */
[----:B------:R-:W-:Y:S05]  /*00f0*/  @P0 EXIT ;  /* 0x000000000000094d */ /* 0x000fea0003800000 */
[----:B------:R-:W0:Y:S02]  /*0100*/  LDCU.64 UR4, c[0x0][0x388] ;  /* 0x00007100ff0477ac */ /* 0x000e240008000a00 */
[----:B0-----:R-:W-:-:S04]  /*0110*/  IADD3 R2, P0, PT, R0, UR4, RZ ;  /* 0x0000000400027c10 */ /* 0x001fc8000ff1e0ff */
[----:B------:R-:W-:-:S05]  /*0120*/  IADD3.X R3, PT, PT, R4, UR5, RZ, P0, !PT ;  /* 0x0000000504037c10 */ /* 0x000fca00087fe4ff */
[----:B------:R-:W-:Y:S01]  /*0130*/  STG.E.U8 desc[UR6][R2.64], R5 ;  /* 0x0000000502007986 */ /* 0x000fe2000c101106 */
[----:B------:R-:W-:Y:S05]  /*0140*/  EXIT ;  /* 0x000000000000794d */ /* 0x000fea0003800000 */
.L_x_0:
[----:B------:R-:W-:-:S00]  /*0150*/  BRA `(.L_x_0) ;  /* 0xfffffffc00fc7947 */ /* 0x000fc0000383ffff */
[----:B------:R-:W-:-:S00]  /*0160*/  NOP ;  /* 0x0000000000007918 */ /* 0x000fc00000000000 */
        /* <DEDUP_REMOVED lines=9> */
.L_x_21:


//--------------------- .text._Z35convert_float_to_half_assemblefloatP6__halfPfPhi --------------------------
	.section	.text._Z35convert_float_to_half_assemblefloatP6__halfPfPhi,"ax",@progbits
	.align	128
        .global         _Z35convert_float_to_half_assemblefloatP6__halfPfPhi
        .type           _Z35convert_float_to_half_assemblefloatP6__halfPfPhi,@function
        .size           _Z35convert_float_to_half_assemblefloatP6__halfPfPhi,(.L_x_22 - _Z35convert_float_to_half_assemblefloatP6__halfPfPhi)
        .other          _Z35convert_float_to_half_assemblefloatP6__halfPfPhi,@"STO_CUDA_ENTRY STV_DEFAULT"
_Z35convert_float_to_half_assemblefloatP6__halfPfPhi:
.text._Z35convert_float_to_half_assemblefloatP6__halfPfPhi:
[----:B------:R-:W-:Y:S01]  /*0000*/  LDC R1, c[0x0][0x37c] ;  /* 0x0000df00ff017b82 */ /* 0x000fe20000000800 */
[----:B------:R-:W0:Y:S07]  /*0010*/  S2R R0, SR_TID.X ;  /* 0x0000000000007919 */ /* 0x000e2e0000002100 */
[----:B------:R-:W0:Y:S01]  /*0020*/  S2UR UR4, SR_CTAID.X ;  /* 0x00000000000479c3 */ /* 0x000e220000002500 */
[----:B------:R-:W1:Y:S07]  /*0030*/  LDCU UR5, c[0x0][0x398] ;  /* 0x00007300ff0577ac */ /* 0x000e6e0008000800 */
[----:B------:R-:W0:Y:S02]  /*0040*/  LDC R9, c[0x0][0x360] ;  /* 0x0000d800ff097b82 */ /* 0x000e240000000800 */
[----:B0-----:R-:W-:-:S05]  /*0050*/  IMAD R9, R9, UR4, R0 ;  /* 0x0000000409097c24 */ /* 0x001fca000f8e0200 */
[----:B-1----:R-:W-:-:S13]  /*0060*/  ISETP.GE.AND P0, PT, R9, UR5, PT ;  /* 0x0000000509007c0c */ /* 0x002fda000bf06270 */
[----:B------:R-:W-:Y:S05]  /*0070*/  @P0 EXIT ;  /* 0x000000000000094d */ /* 0x000fea0003800000 */
[----:B------:R-:W0:Y:S01]  /*0080*/  LDC.64 R2, c[0x0][0x388] ;  /* 0x0000e200ff027b82 */ /* 0x000e220000000a00 */
[----:B------:R-:W1:Y:S01]  /*0090*/  LDCU.64 UR6, c[0x0][0x390] ;  /* 0x00007200ff0677ac */ /* 0x000e620008000a00 */
[----:B------:R-:W2:Y:S06]  /*00a0*/  LDCU.64 UR4, c[0x0][0x358] ;  /* 0x00006b00ff0477ac */ /* 0x000eac0008000a00 */
[----:B------:R-:W3:Y:S01]  /*00b0*/  LDC.64 R4, c[0x0][0x380] ;  /* 0x0000e000ff047b82 */ /* 0x000ee20000000a00 */
[----:B-1----:R-:W-:-:S04]  /*00c0*/  IADD3 R6, P0, PT, R9, UR6, RZ ;  /* 0x0000000609067c10 */ /* 0x002fc8000ff1e0ff */
[C---:B------:R-:W-:Y:S01]  /*00d0*/  LEA.HI.X.SX32 R7, R9.reuse, UR7, 0x1, P0 ;  /* 0x0000000709077c11 */ /* 0x040fe200080f0eff */
[----:B0-----:R-:W-:-:S04]  /*00e0*/  IMAD.WIDE R2, R9, 0x4, R2 ;  /* 0x0000000409027825 */ /* 0x001fc800078e0202 */
[----:B--2---:R-:W2:Y:S04]  /*00f0*/  LDG.E.U8 R6, desc[UR4][R6.64] ;  /* 0x0000000406067981 */ /* 0x004ea8000c1e1100 */
[----:B------:R-:W4:Y:S01]  /*0100*/  LDG.E R2, desc[UR4][R2.64] ;  /* 0x0000000402027981 */ /* 0x000f22000c1e1900 */
[----:B---3--:R-:W-:Y:S01]  /*0110*/  IMAD.WIDE R4, R9, 0x2, R4 ;  /* 0x0000000209047825 */ /* 0x008fe200078e0204 */
[----:B----4-:R-:W-:-:S04]  /*0120*/  LOP3.LUT R11, R2, 0xff800000, RZ, 0xc0, !PT ;  /* 0xff800000020b7812 */ /* 0x010fc800078ec0ff */
[----:B--2---:R-:W-:-:S05]  /*0130*/  LEA R0, R6, R11, 0x5 ;  /* 0x0000000b06007211 */ /* 0x004fca00078e28ff */
[----:B------:R-:W-:-:S04]  /*0140*/  FADD R11, -R11, R0 ;  /* 0x000000000b0b7221 */ /* 0x000fc80000000100 */
[----:B------:R-:W-:-:S05]  /*0150*/  FADD R11, R2, R11 ;  /* 0x0000000b020b7221 */ /* 0x000fca0000000000 */
[----:B------:R-:W-:-:S05]  /*0160*/  F2FP.F16.F32.PACK_AB.RZ R11, RZ, R11 ;  /* 0x0000000bff0b723e */ /* 0x000fca00000180ff */
[----:B------:R-:W-:Y:S01]  /*0170*/  STG.E.U16 desc[UR4][R4.64], R11 ;  /* 0x0000000b04007986 */ /* 0x000fe2000c101504 */
[----:B------:R-:W-:Y:S05]  /*0180*/  EXIT ;  /* 0x000000000000794d */ /* 0x000fea0003800000 */
.L_x_1:
        /* <DEDUP_REMOVED lines=15> */
.L_x_22:


//--------------------- .text._Z31convert_float_to_half_shortrandP6__halfPfPhi --------------------------
	.section	.text._Z31convert_float_to_half_shortrandP6__halfPfPhi,"ax",@progbits
	.align	128
        .global         _Z31convert_float_to_half_shortrandP6__halfPfPhi
        .type           _Z31convert_float_to_half_shortrandP6__halfPfPhi,@function
        .size           _Z31convert_float_to_half_shortrandP6__halfPfPhi,(.L_x_23 - _Z31convert_float_to_half_shortrandP6__halfPfPhi)
        .other          _Z31convert_float_to_half_shortrandP6__halfPfPhi,@"STO_CUDA_ENTRY STV_DEFAULT"
_Z31convert_float_to_half_shortrandP6__halfPfPhi:
.text._Z31convert_float_to_half_shortrandP6__halfPfPhi:
        /* <DEDUP_REMOVED lines=14> */
[----:B0-----:R-:W-:-:S05]  /*00e0*/  IMAD.WIDE R2, R9, 0x4, R2 ;  /* 0x0000000409027825 */ /* 0x001fca00078e0202 */
[----:B--2---:R-:W2:Y:S04]  /*00f0*/  LDG.E.U8 R7, desc[UR4][R6.64] ;  /* 0x0000000406077981 */ /* 0x004ea8000c1e1100 */
[----:B------:R-:W2:Y:S01]  /*0100*/  LDG.E R2, desc[UR4][R2.64] ;  /* 0x0000000402027981 */ /* 0x000ea2000c1e1900 */
[----:B---3--:R-:W-:Y:S01]  /*0110*/  IMAD.WIDE R4, R9, 0x2, R4 ;  /* 0x0000000209047825 */ /* 0x008fe200078e0204 */
[----:B--2---:R-:W-:-:S04]  /*0120*/  LEA R0, R7, R2, 0x5 ;  /* 0x0000000207007211 */ /* 0x004fc800078e28ff */
[----:B------:R-:W-:-:S05]  /*0130*/  F2FP.F16.F32.PACK_AB.RZ R0, RZ, R0 ;  /* 0x00000000ff00723e */ /* 0x000fca00000180ff */
[----:B------:R-:W-:Y:S01]  /*0140*/  STG.E.U16 desc[UR4][R4.64], R0 ;  /* 0x0000000004007986 */ /* 0x000fe2000c101504 */
[----:B------:R-:W-:Y:S05]  /*0150*/  EXIT ;  /* 0x000000000000794d */ /* 0x000fea0003800000 */
.L_x_2:
        /* <DEDUP_REMOVED lines=10> */
.L_x_23:


//--------------------- .text._Z30convert_float_to_half_bitcarryP6__halfPfi --------------------------
	.section	.text._Z30convert_float_to_half_bitcarryP6__halfPfi,"ax",@progbits
	.align	128
        .global         _Z30convert_float_to_half_bitcarryP6__halfPfi
        .type           _Z30convert_float_to_half_bitcarryP6__halfPfi,@function
        .size           _Z30convert_float_to_half_bitcarryP6__halfPfi,(.L_x_24 - _Z30convert_float_to_half_bitcarryP6__halfPfi)
        .other          _Z30convert_float_to_half_bitcarryP6__halfPfi,@"STO_CUDA_ENTRY STV_DEFAULT"
_Z30convert_float_to_half_bitcarryP6__halfPfi:
.text._Z30convert_float_to_half_bitcarryP6__halfPfi:
        /* <DEDUP_REMOVED lines=10> */
[----:B0-----:R-:W-:-:S05]  /*00a0*/  IMAD.WIDE R2, R0, 0x4, R2 ;  /* 0x0000000400027825 */ /* 0x001fca00078e0202 */
[----:B-1----:R-:W2:Y:S02]  /*00b0*/  LDG.E R6, desc[UR4][R2.64] ;  /* 0x0000000402067981 */ /* 0x002ea4000c1e1900 */
[C---:B--2---:R-:W-:Y:S01]  /*00c0*/  FMUL R4, R6.reuse, 100 ;  /* 0x42c8000006047820 */ /* 0x044fe20000400000 */
[----:B------:R-:W-:-:S04]  /*00d0*/  FFMA R3, R6, 16777216, R6 ;  /* 0x4b80000006037823 */ /* 0x000fc80000000006 */
[----:B------:R-:W-:Y:S01]  /*00e0*/  FFMA R3, R6, -16777216, R3 ;  /* 0xcb80000006037823 */ /* 0x000fe20000000003 */
[----:B------:R-:W0:Y:S02]  /*00f0*/  F2I.U64.TRUNC R4, R4 ;  /* 0x0000000400047311 */ /* 0x000e24000020d800 */
[----:B0-----:R-:W-:Y:S02]  /*0100*/  LOP3.LUT R7, R4, 0xaad26b49, RZ, 0x3c, !PT ;  /* 0xaad26b4904077812 */ /* 0x001fe400078e3cff */
[----:B------:R-:W-:Y:S01]  /*0110*/  LOP3.LUT R2, R5, 0xf7dcefdd, RZ, 0x3c, !PT ;  /* 0xf7dcefdd05027812 */ /* 0x000fe200078e3cff */
[----:B------:R-:W-:Y:S02]  /*0120*/  FMUL R5, R3, 0.5 ;  /* 0x3f00000003057820 */ /* 0x000fe40000400000 */
[----:B------:R-:W-:-:S03]  /*0130*/  IMAD R7, R7, 0x4182bed5, RZ ;  /* 0x4182bed507077824 */ /* 0x000fc600078e02ff */
[----:B------:R-:W-:Y:S02]  /*0140*/  FSETP.NEU.AND P0, PT, R5, RZ, PT ;  /* 0x000000ff0500720b */ /* 0x000fe40003f0d000 */
[C---:B------:R-:W-:Y:S02]  /*0150*/  IADD3 R8, PT, PT, R7.reuse, 0x75bcd15, RZ ;  /* 0x075bcd1507087810 */ /* 0x040fe40007ffe0ff */
[----:B------:R-:W-:Y:S01]  /*0160*/  IADD3 R9, PT, PT, R7, 0x583f19, RZ ;  /* 0x00583f1907097810 */ /* 0x000fe20007ffe0ff */
[----:B------:R-:W-:Y:S01]  /*0170*/  IMAD R7, R2, -0x658354e5, R7 ;  /* 0x9a7cab1b02077824 */ /* 0x000fe200078e0207 */
[----:B------:R-:W-:Y:S01]  /*0180*/  SHF.R.U32.HI R11, RZ, 0x2, R8 ;  /* 0x00000002ff0b7819 */ /* 0x000fe20000011608 */
[----:B------:R-:W0:Y:S01]  /*0190*/  LDC.64 R2, c[0x0][0x380] ;  /* 0x0000e000ff027b82 */ /* 0x000e220000000a00 */
[----:B------:R-:W-:Y:S02]  /*01a0*/  FSEL R4, R6, R5, !P0 ;  /* 0x0000000506047208 */ /* 0x000fe40004000000 */
[----:B------:R-:W-:Y:S01]  /*01b0*/  LOP3.LUT R11, R11, R8, RZ, 0x3c, !PT ;  /* 0x000000080b0b7212 */ /* 0x000fe200078e3cff */
[----:B------:R-:W-:-:S03]  /*01c0*/  IMAD.SHL.U32 R8, R9, 0x10, RZ ;  /* 0x0000001009087824 */ /* 0x000fc600078e00ff */
[----:B------:R-:W-:-:S04]  /*01d0*/  SHF.L.U32 R10, R11, 0x1, RZ ;  /* 0x000000010b0a7819 */ /* 0x000fc800000006ff */
[----:B------:R-:W-:-:S04]  /*01e0*/  LOP3.LUT R8, R9, R8, R10, 0x96, !PT ;  /* 0x0000000809087212 */ /* 0x000fc800078e960a */
[----:B------:R-:W-:-:S04]  /*01f0*/  LOP3.LUT R8, R8, R11, RZ, 0x3c, !PT ;  /* 0x0000000b08087212 */ /* 0x000fc800078e3cff */
[----:B------:R-:W-:Y:S01]  /*0200*/  IADD3 R7, PT, PT, R7, 0x6a788e, R8 ;  /* 0x006a788e07077810 */ /* 0x000fe20007ffe008 */
[----:B------:R-:W-:-:S03]  /*0210*/  IMAD.MOV.U32 R8, RZ, RZ, 0x2f800000 ;  /* 0x2f800000ff087424 */ /* 0x000fc600078e00ff */
[----:B------:R-:W-:Y:S01]  /*0220*/  I2FP.F32.U32 R7, R7 ;  /* 0x0000000700077245 */ /* 0x000fe20000201000 */
[----:B0-----:R-:W-:-:S04]  /*0230*/  IMAD.WIDE R2, R0, 0x2, R2 ;  /* 0x0000000200027825 */ /* 0x001fc800078e0202 */
[----:B------:R-:W-:-:S04]  /*0240*/  FFMA R7, R7, R8, 1.1641532182693481445e-10 ;  /* 0x2f00000007077423 */ /* 0x000fc80000000008 */
[----:B------:R-:W-:-:S04]  /*0250*/  FMUL R7, R7, R4 ;  /* 0x0000000407077220 */ /* 0x000fc80000400000 */
[----:B------:R-:W-:-:S05]  /*0260*/  FFMA R7, R7, 0.0009765625, R6 ;  /* 0x3a80000007077823 */ /* 0x000fca0000000006 */
[----:B------:R-:W-:-:S05]  /*0270*/  F2FP.F16.F32.PACK_AB.RZ R7, RZ, R7 ;  /* 0x00000007ff07723e */ /* 0x000fca00000180ff */
[----:B------:R-:W-:Y:S01]  /*0280*/  STG.E.U16 desc[UR4][R2.64], R7 ;  /* 0x0000000702007986 */ /* 0x000fe2000c101504 */
[----:B------:R-:W-:Y:S05]  /*0290*/  EXIT ;  /* 0x000000000000794d */ /* 0x000fea0003800000 */
.L_x_3:
        /* <DEDUP_REMOVED lines=14> */
.L_x_24:


//--------------------- .text._Z28convert_float_to_half_directP6__halfPfi --------------------------
	.section	.text._Z28convert_float_to_half_directP6__halfPfi,"ax",@progbits
	.align	128
        .global         _Z28convert_float_to_half_directP6__halfPfi
        .type           _Z28convert_float_to_half_directP6__halfPfi,@function
        .size           _Z28convert_float_to_half_directP6__halfPfi,(.L_x_20 - _Z28convert_float_to_half_directP6__halfPfi)
        .other          _Z28convert_float_to_half_directP6__halfPfi,@"STO_CUDA_ENTRY STV_DEFAULT"
_Z28convert_float_to_half_directP6__halfPfi:
.text._Z28convert_float_to_half_directP6__halfPfi:
        /* <DEDUP_REMOVED lines=11> */
[----:B-1----:R-:W2:Y:S01]  /*00b0*/  LDG.E R0, desc[UR4][R6.64] ;  /* 0x0000000406007981 */ /* 0x002ea2000c1e1900 */
[----:B------:R-:W-:Y:S01]  /*00c0*/  BSSY.RECONVERGENT B0, `(.L_x_4) ;  /* 0x000002a000007945 */ /* 0x000fe20003800200 */
[----:B--2---:R-:W0:Y:S08]  /*00d0*/  F2F.F16.F32.RP R4, R0 ;  /* 0x0000000000047304 */ /* 0x004e300000208800 */
[----:B------:R-:W1:Y:S01]  /*00e0*/  F2F.F16.F32.RM R5, R0 ;  /* 0x0000000000057304 */ /* 0x000e620000204800 */
[----:B0-----:R-:W-:-:S02]  /*00f0*/  HADD2.F32 R9, -RZ, R4.H0_H0 ;  /* 0x20000004ff097230 */ /* 0x001fc40000004100 */
[----:B-1----:R-:W-:-:S05]  /*0100*/  HADD2.F32 R8, -RZ, R5.H0_H0 ;  /* 0x20000005ff087230 */ /* 0x002fca0000004100 */
[----:B------:R-:W-:-:S05]  /*0110*/  FADD R3, R9, -R8 ;  /* 0x8000000809037221 */ /* 0x000fca0000000000 */
[----:B------:R-:W-:-:S13]  /*0120*/  ISETP.NE.AND P0, PT, R3, RZ, PT ;  /* 0x000000ff0300720c */ /* 0x000fda0003f05270 */
[----:B------:R-:W-:Y:S05]  /*0130*/  @!P0 BRA `(.L_x_5) ;  /* 0x0000000000888947 */ /* 0x000fea0003800000 */
[C---:B------:R-:W-:Y:S01]  /*0140*/  FMUL R6, R0.reuse, 100 ;  /* 0x42c8000000067820 */ /* 0x040fe20000400000 */
[----:B------:R-:W0:Y:S01]  /*0150*/  MUFU.RCP R14, R3 ;  /* 0x00000003000e7308 */ /* 0x000e220000001000 */
[----:B------:R-:W-:Y:S01]  /*0160*/  FADD R0, -R0, R9 ;  /* 0x0000000900007221 */ /* 0x000fe20000000100 */
[----:B------:R-:W-:Y:S06]  /*0170*/  BSSY.RECONVERGENT B1, `(.L_x_6) ;  /* 0x000001c000017945 */ /* 0x000fec0003800200 */
[----:B------:R-:W1:Y:S08]  /*0180*/  F2I.U64.TRUNC R6, R6 ;  /* 0x0000000600067311 */ /* 0x000e70000020d800 */
[----:B------:R-:W2:Y:S01]  /*0190*/  FCHK P0, R0, R3 ;  /* 0x0000000300007302 */ /* 0x000ea20000000000 */
[----:B0-----:R-:W-:-:S04]  /*01a0*/  FFMA R15, -R3, R14, 1 ;  /* 0x3f800000030f7423 */ /* 0x001fc8000000010e */
[----:B------:R-:W-:Y:S01]  /*01b0*/  FFMA R15, R14, R15, R14 ;  /* 0x0000000f0e0f7223 */ /* 0x000fe2000000000e */
[----:B-1----:R-:W-:Y:S02]  /*01c0*/  LOP3.LUT R8, R6, 0xaad26b49, RZ, 0x3c, !PT ;  /* 0xaad26b4906087812 */ /* 0x002fe400078e3cff */
[----:B------:R-:W-:-:S03]  /*01d0*/  LOP3.LUT R7, R7, 0xf7dcefdd, RZ, 0x3c, !PT ;  /* 0xf7dcefdd07077812 */ /* 0x000fc600078e3cff */
[----:B------:R-:W-:-:S04]  /*01e0*/  IMAD R8, R8, 0x4182bed5, RZ ;  /* 0x4182bed508087824 */ /* 0x000fc800078e02ff */
[C---:B------:R-:W-:Y:S02]  /*01f0*/  VIADD R10, R8.reuse, 0x75bcd15 ;  /* 0x075bcd15080a7836 */ /* 0x040fe40000000000 */
[----:B------:R-:W-:Y:S02]  /*0200*/  VIADD R11, R8, 0x583f19 ;  /* 0x00583f19080b7836 */ /* 0x000fe40000000000 */
[----:B------:R-:W-:Y:S01]  /*0210*/  IMAD R7, R7, -0x658354e5, R8 ;  /* 0x9a7cab1b07077824 */ /* 0x000fe200078e0208 */
[----:B------:R-:W-:Y:S01]  /*0220*/  SHF.R.U32.HI R13, RZ, 0x2, R10 ;  /* 0x00000002ff0d7819 */ /* 0x000fe2000001160a */
[----:B------:R-:W-:Y:S02]  /*0230*/  IMAD.SHL.U32 R12, R11, 0x10, RZ ;  /* 0x000000100b0c7824 */ /* 0x000fe400078e00ff */
[----:B------:R-:W-:Y:S01]  /*0240*/  FFMA R8, R0, R15, RZ ;  /* 0x0000000f00087223 */ /* 0x000fe200000000ff */
[----:B------:R-:W-:-:S03]  /*0250*/  LOP3.LUT R13, R13, R10, RZ, 0x3c, !PT ;  /* 0x0000000a0d0d7212 */ /* 0x000fc600078e3cff */
[----:B------:R-:W-:Y:S02]  /*0260*/  FFMA R9, -R3, R8, R0 ;  /* 0x0000000803097223 */ /* 0x000fe40000000100 */
[----:B------:R-:W-:Y:S02]  /*0270*/  IMAD.SHL.U32 R10, R13, 0x2, RZ ;  /* 0x000000020d0a7824 */ /* 0x000fe400078e00ff */
[----:B------:R-:W-:-:S03]  /*0280*/  FFMA R9, R15, R9, R8 ;  /* 0x000000090f097223 */ /* 0x000fc60000000008 */
[----:B------:R-:W-:Y:S01]  /*0290*/  LOP3.LUT R10, R11, R12, R10, 0x96, !PT ;  /* 0x0000000c0b0a7212 */ /* 0x000fe200078e960a */
[----:B------:R-:W-:-:S03]  /*02a0*/  IMAD.MOV.U32 R11, RZ, RZ, 0x2f800000 ;  /* 0x2f800000ff0b7424 */ /* 0x000fc600078e00ff */
[----:B------:R-:W-:-:S04]  /*02b0*/  LOP3.LUT R10, R10, R13, RZ, 0x3c, !PT ;  /* 0x0000000d0a0a7212 */ /* 0x000fc800078e3cff */
[----:B------:R-:W-:-:S04]  /*02c0*/  IADD3 R7, PT, PT, R7, 0x6a788e, R10 ;  /* 0x006a788e07077810 */ /* 0x000fc80007ffe00a */
[----:B------:R-:W-:-:S05]  /*02d0*/  I2FP.F32.U32 R6, R7 ;  /* 0x0000000700067245 */ /* 0x000fca0000201000 */
[----:B------:R-:W-:Y:S01]  /*02e0*/  FFMA R6, R6, R11, 1.1641532182693481445e-10 ;  /* 0x2f00000006067423 */ /* 0x000fe2000000000b */
[----:B--2---:R-:W-:Y:S06]  /*02f0*/  @!P0 BRA `(.L_x_7) ;  /* 0x00000000000c8947 */ /* 0x004fec0003800000 */
[----:B------:R-:W-:-:S07]  /*0300*/  MOV R8, 0x320 ;  /* 0x0000032000087802 */ /* 0x000fce0000000f00 */
[----:B------:R-:W-:Y:S05]  /*0310*/  CALL.REL.NOINC `($__internal_0_$__cuda_sm3x_div_rn_noftz_f32_slowpath) ;  /* 0x0000000000247944 */ /* 0x000fea0003c00000 */
[----:B------:R-:W-:-:S07]  /*0320*/  IMAD.MOV.U32 R9, RZ, RZ, R0 ;  /* 0x000000ffff097224 */ /* 0x000fce00078e0000 */
.L_x_7:
[----:B------:R-:W-:Y:S05]  /*0330*/  BSYNC.RECONVERGENT B1 ;  /* 0x0000000000017941 */ /* 0x000fea0003800200 */
.L_x_6:
[----:B------:R-:W-:-:S04]  /*0340*/  FSETP.GT.AND P0, PT, R6, R9, PT ;  /* 0x000000090600720b */ /* 0x000fc80003f04000 */
[----:B------:R-:W-:-:S09]  /*0350*/  SEL R4, R4, R5, P0 ;  /* 0x0000000504047207 */ /* 0x000fd20000000000 */
.L_x_5:
[----:B------:R-:W-:Y:S05]  /*0360*/  BSYNC.RECONVERGENT B0 ;  /* 0x0000000000007941 */ /* 0x000fea0003800200 */
.L_x_4:
[----:B------:R-:W0:Y:S02]  /*0370*/  LDC.64 R6, c[0x0][0x380] ;  /* 0x0000e000ff067b82 */ /* 0x000e240000000a00 */
[----:B0-----:R-:W-:-:S05]  /*0380*/  IMAD.WIDE R2, R2, 0x2, R6 ;  /* 0x0000000202027825 */ /* 0x001fca00078e0206 */
[----:B------:R-:W-:Y:S01]  /*0390*/  STG.E.U16 desc[UR4][R2.64], R4 ;  /* 0x0000000402007986 */ /* 0x000fe2000c101504 */
[----:B------:R-:W-:Y:S05]  /*03a0*/  EXIT ;  /* 0x000000000000794d */ /* 0x000fea0003800000 */
        .weak           $__internal_0_$__cuda_sm3x_div_rn_noftz_f32_slowpath
        .type           $__internal_0_$__cuda_sm3x_div_rn_noftz_f32_slowpath,@function
        .size           $__internal_0_$__cuda_sm3x_div_rn_noftz_f32_slowpath,(.L_x_20 - $__internal_0_$__cuda_sm3x_div_rn_noftz_f32_slowpath)
$__internal_0_$__cuda_sm3x_div_rn_noftz_f32_slowpath:
[--C-:B------:R-:W-:Y:S01]  /*03b0*/  SHF.R.U32.HI R9, RZ, 0x17, R3.reuse ;  /* 0x00000017ff097819 */ /* 0x100fe20000011603 */
[----:B------:R-:W-:Y:S01]  /*03c0*/  BSSY.RECONVERGENT B2, `(.L_x_8) ;  /* 0x0000064000027945 */ /* 0x000fe20003800200 */
[--C-:B------:R-:W-:Y:S01]  /*03d0*/  SHF.R.U32.HI R7, RZ, 0x17, R0.reuse ;  /* 0x00000017ff077819 */ /* 0x100fe20000011600 */
[----:B------:R-:W-:Y:S01]  /*03e0*/  IMAD.MOV.U32 R11, RZ, RZ, R0 ;  /* 0x000000ffff0b7224 */ /* 0x000fe200078e0000 */
[----:B------:R-:W-:Y:S01]  /*03f0*/  LOP3.LUT R9, R9, 0xff, RZ, 0xc0, !PT ;  /* 0x000000ff09097812 */ /* 0x000fe200078ec0ff */
[----:B------:R-:W-:Y:S01]  /*0400*/  IMAD.MOV.U32 R12, RZ, RZ, R3 ;  /* 0x000000ffff0c7224 */ /* 0x000fe200078e0003 */
[----:B------:R-:W-:-:S03]  /*0410*/  LOP3.LUT R10, R7, 0xff, RZ, 0xc0, !PT ;  /* 0x000000ff070a7812 */ /* 0x000fc600078ec0ff */
[----:B------:R-:W-:Y:S02]  /*0420*/  VIADD R14, R9, 0xffffffff ;  /* 0xffffffff090e7836 */ /* 0x000fe40000000000 */
[----:B------:R-:W-:-:S03]  /*0430*/  VIADD R13, R10, 0xffffffff ;  /* 0xffffffff0a0d7836 */ /* 0x000fc60000000000 */
[----:B------:R-:W-:-:S04]  /*0440*/  ISETP.GT.U32.AND P0, PT, R14, 0xfd, PT ;  /* 0x000000fd0e00780c */ /* 0x000fc80003f04070 */
[----:B------:R-:W-:-:S13]  /*0450*/  ISETP.GT.U32.OR P0, PT, R13, 0xfd, P0 ;  /* 0x000000fd0d00780c */ /* 0x000fda0000704470 */
[----:B------:R-:W-:Y:S01]  /*0460*/  @!P0 IMAD.MOV.U32 R7, RZ, RZ, RZ ;  /* 0x000000ffff078224 */ /* 0x000fe200078e00ff */
[----:B------:R-:W-:Y:S06]  /*0470*/  @!P0 BRA `(.L_x_9) ;  /* 0x00000000005c8947 */ /* 0x000fec0003800000 */
[----:B------:R-:W-:Y:S02]  /*0480*/  FSETP.GTU.FTZ.AND P0, PT, |R0|, +INF , PT ;  /* 0x7f8000000000780b */ /* 0x000fe40003f1c200 */
[----:B------:R-:W-:-:S04]  /*0490*/  FSETP.GTU.FTZ.AND P1, PT, |R3|, +INF , PT ;  /* 0x7f8000000300780b */ /* 0x000fc80003f3c200 */
[----:B------:R-:W-:-:S13]  /*04a0*/  PLOP3.LUT P0, PT, P0, P1, PT, 0xf8, 0x8f ;  /* 0x00000000008f781c */ /* 0x000fda0000703f70 */
[----:B------:R-:W-:Y:S05]  /*04b0*/  @P0 BRA `(.L_x_10) ;  /* 0x00000004004c0947 */ /* 0x000fea0003800000 */
[----:B------:R-:W-:-:S13]  /*04c0*/  LOP3.LUT P0, RZ, R12, 0x7fffffff, R11, 0xc8, !PT ;  /* 0x7fffffff0cff7812 */ /* 0x000fda000780c80b */
[----:B------:R-:W-:Y:S05]  /*04d0*/  @!P0 BRA `(.L_x_11) ;  /* 0x00000004003c8947 */ /* 0x000fea0003800000 */
[C---:B------:R-:W-:Y:S02]  /*04e0*/  FSETP.NEU.FTZ.AND P2, PT, |R0|.reuse, +INF , PT ;  /* 0x7f8000000000780b */ /* 0x040fe40003f5d200 */
[----:B------:R-:W-:Y:S02]  /*04f0*/  FSETP.NEU.FTZ.AND P1, PT, |R3|, +INF , PT ;  /* 0x7f8000000300780b */ /* 0x000fe40003f3d200 */
[----:B------:R-:W-:-:S11]  /*0500*/  FSETP.NEU.FTZ.AND P0, PT, |R0|, +INF , PT ;  /* 0x7f8000000000780b */ /* 0x000fd60003f1d200 */
[----:B------:R-:W-:Y:S05]  /*0510*/  @!P1 BRA !P2, `(.L_x_11) ;  /* 0x00000004002c9947 */ /* 0x000fea0005000000 */
[----:B------:R-:W-:-:S04]  /*0520*/  LOP3.LUT P2, RZ, R11, 0x7fffffff, RZ, 0xc0, !PT ;  /* 0x7fffffff0bff7812 */ /* 0x000fc8000784c0ff */
[----:B------:R-:W-:-:S13]  /*0530*/  PLOP3.LUT P1, PT, P1, P2, PT, 0x2f, 0xf2 ;  /* 0x0000000000f2781c */ /* 0x000fda0000f24577 */
[----:B------:R-:W-:Y:S05]  /*0540*/  @P1 BRA `(.L_x_12) ;  /* 0x0000000400181947 */ /* 0x000fea0003800000 */
[----:B------:R-:W-:-:S04]  /*0550*/  LOP3.LUT P1, RZ, R12, 0x7fffffff, RZ, 0xc0, !PT ;  /* 0x7fffffff0cff7812 */ /* 0x000fc8000782c0ff */
[----:B------:R-:W-:-:S13]  /*0560*/  PLOP3.LUT P0, PT, P0, P1, PT, 0x2f, 0xf2 ;  /* 0x0000000000f2781c */ /* 0x000fda0000702577 */
[----:B------:R-:W-:Y:S05]  /*0570*/  @P0 BRA `(.L_x_13) ;  /* 0x0000000400000947 */ /* 0x000fea0003800000 */
[----:B------:R-:W-:Y:S02]  /*0580*/  ISETP.GE.AND P0, PT, R13, RZ, PT ;  /* 0x000000ff0d00720c */ /* 0x000fe40003f06270 */
[----:B------:R-:W-:-:S11]  /*0590*/  ISETP.GE.AND P1, PT, R14, RZ, PT ;  /* 0x000000ff0e00720c */ /* 0x000fd60003f26270 */
[----:B------:R-:W-:Y:S02]  /*05a0*/  @P0 IMAD.MOV.U32 R7, RZ, RZ, RZ ;  /* 0x000000ffff070224 */ /* 0x000fe400078e00ff */
[----:B------:R-:W-:Y:S01]  /*05b0*/  @!P0 FFMA R11, R0, 1.84467440737095516160e+19, RZ ;  /* 0x5f800000000b8823 */ /* 0x000fe200000000ff */
[----:B------:R-:W-:Y:S02]  /*05c0*/  @!P0 IMAD.MOV.U32 R7, RZ, RZ, -0x40 ;  /* 0xffffffc0ff078424 */ /* 0x000fe400078e00ff */
[----:B------:R-:W-:Y:S02]  /*05d0*/  @!P1 FFMA R12, R3, 1.84467440737095516160e+19, RZ ;  /* 0x5f800000030c9823 */ /* 0x000fe400000000ff */
[----:B------:R-:W-:-:S07]  /*05e0*/  @!P1 VIADD R7, R7, 0x40 ;  /* 0x0000004007079836 */ /* 0x000fce0000000000 */
.L_x_9:
[----:B------:R-:W-:Y:S01]  /*05f0*/  LEA R3, R9, 0xc0800000, 0x17 ;  /* 0xc080000009037811 */ /* 0x000fe200078eb8ff */
[----:B------:R-:W-:Y:S01]  /*0600*/  VIADD R10, R10, 0xffffff81 ;  /* 0xffffff810a0a7836 */ /* 0x000fe20000000000 */
[----:B------:R-:W-:Y:S03]  /*0610*/  BSSY.RECONVERGENT B3, `(.L_x_14) ;  /* 0x0000035000037945 */ /* 0x000fe60003800200 */
[----:B------:R-:W-:Y:S02]  /*0620*/  IMAD.IADD R3, R12, 0x1, -R3 ;  /* 0x000000010c037824 */ /* 0x000fe400078e0a03 */
[C---:B------:R-:W-:Y:S01]  /*0630*/  IMAD R0, R10.reuse, -0x800000, R11 ;  /* 0xff8000000a007824 */ /* 0x040fe200078e020b */
[----:B------:R-:W-:Y:S01]  /*0640*/  IADD3 R10, PT, PT, R10, 0x7f, -R9 ;  /* 0x0000007f0a0a7810 */ /* 0x000fe20007ffe809 */
[----:B------:R-:W0:Y:S01]  /*0650*/  MUFU.RCP R12, R3 ;  /* 0x00000003000c7308 */ /* 0x000e220000001000 */
[----:B------:R-:W-:-:S03]  /*0660*/  FADD.FTZ R13, -R3, -RZ ;  /* 0x800000ff030d7221 */ /* 0x000fc60000010100 */
[----:B------:R-:W-:Y:S02]  /*0670*/  IMAD.IADD R10, R10, 0x1, R7 ;  /* 0x000000010a0a7824 */ /* 0x000fe400078e0207 */
[----:B0-----:R-:W-:-:S04]  /*0680*/  FFMA R15, R12, R13, 1 ;  /* 0x3f8000000c0f7423 */ /* 0x001fc8000000000d */
[----:B------:R-:W-:-:S04]  /*0690*/  FFMA R14, R12, R15, R12 ;  /* 0x0000000f0c0e7223 */ /* 0x000fc8000000000c */
[----:B------:R-:W-:-:S04]  /*06a0*/  FFMA R11, R0, R14, RZ ;  /* 0x0000000e000b7223 */ /* 0x000fc800000000ff */
[----:B------:R-:W-:-:S04]  /*06b0*/  FFMA R12, R13, R11, R0 ;  /* 0x0000000b0d0c7223 */ /* 0x000fc80000000000 */
[----:B------:R-:W-:-:S04]  /*06c0*/  FFMA R11, R14, R12, R11 ;  /* 0x0000000c0e0b7223 */ /* 0x000fc8000000000b */
[----:B------:R-:W-:-:S04]  /*06d0*/  FFMA R12, R13, R11, R0 ;  /* 0x0000000b0d0c7223 */ /* 0x000fc80000000000 */
[----:B------:R-:W-:-:S05]  /*06e0*/  FFMA R0, R14, R12, R11 ;  /* 0x0000000c0e007223 */ /* 0x000fca000000000b */
[----:B------:R-:W-:-:S04]  /*06f0*/  SHF.R.U32.HI R3, RZ, 0x17, R0 ;  /* 0x00000017ff037819 */ /* 0x000fc80000011600 */
[----:B------:R-:W-:-:S05]  /*0700*/  LOP3.LUT R3, R3, 0xff, RZ, 0xc0, !PT ;  /* 0x000000ff03037812 */ /* 0x000fca00078ec0ff */
[----:B------:R-:W-:-:S04]  /*0710*/  IMAD.IADD R9, R3, 0x1, R10 ;  /* 0x0000000103097824 */ /* 0x000fc800078e020a */
[----:B------:R-:W-:-:S05]  /*0720*/  VIADD R3, R9, 0xffffffff ;  /* 0xffffffff09037836 */ /* 0x000fca0000000000 */
[----:B------:R-:W-:-:S13]  /*0730*/  ISETP.GE.U32.AND P0, PT, R3, 0xfe, PT ;  /* 0x000000fe0300780c */ /* 0x000fda0003f06070 */
[----:B------:R-:W-:Y:S05]  /*0740*/  @!P0 BRA `(.L_x_15) ;  /* 0x0000000000808947 */ /* 0x000fea0003800000 */
[----:B------:R-:W-:-:S13]  /*0750*/  ISETP.GT.AND P0, PT, R9, 0xfe, PT ;  /* 0x000000fe0900780c */ /* 0x000fda0003f04270 */
[----:B------:R-:W-:Y:S05]  /*0760*/  @P0 BRA `(.L_x_16) ;  /* 0x00000000006c0947 */ /* 0x000fea0003800000 */
[----:B------:R-:W-:-:S13]  /*0770*/  ISETP.GE.AND P0, PT, R9, 0x1, PT ;  /* 0x000000010900780c */ /* 0x000fda0003f06270 */
[----:B------:R-:W-:Y:S05]  /*0780*/  @P0 BRA `(.L_x_17) ;  /* 0x0000000000740947 */ /* 0x000fea0003800000 */
[----:B------:R-:W-:Y:S02]  /*0790*/  ISETP.GE.AND P0, PT, R9, -0x18, PT ;  /* 0xffffffe80900780c */ /* 0x000fe40003f06270 */
[----:B------:R-:W-:-:S11]  /*07a0*/  LOP3.LUT R0, R0, 0x80000000, RZ, 0xc0, !PT ;  /* 0x8000000000007812 */ /* 0x000fd600078ec0ff */
[----:B------:R-:W-:Y:S05]  /*07b0*/  @!P0 BRA `(.L_x_17) ;  /* 0x0000000000688947 */ /* 0x000fea0003800000 */
[CCC-:B------:R-:W-:Y:S01]  /*07c0*/  FFMA.RZ R3, R14.reuse, R12.reuse, R11.reuse ;  /* 0x0000000c0e037223 */ /* 0x1c0fe2000000c00b */
[CCC-:B------:R-:W-:Y:S01]  /*07d0*/  FFMA.RM R10, R14.reuse, R12.reuse, R11.reuse ;  /* 0x0000000c0e0a7223 */ /* 0x1c0fe2000000400b */
[C---:B------:R-:W-:Y:S02]  /*07e0*/  ISETP.NE.AND P2, PT, R9.reuse, RZ, PT ;  /* 0x000000ff0900720c */ /* 0x040fe40003f45270 */
[----:B------:R-:W-:Y:S02]  /*07f0*/  ISETP.NE.AND P1, PT, R9, RZ, PT ;  /* 0x000000ff0900720c */ /* 0x000fe40003f25270 */
[----:B------:R-:W-:Y:S01]  /*0800*/  LOP3.LUT R7, R3, 0x7fffff, RZ, 0xc0, !PT ;  /* 0x007fffff03077812 */ /* 0x000fe200078ec0ff */
[----:B------:R-:W-:Y:S01]  /*0810*/  FFMA.RP R3, R14, R12, R11 ;  /* 0x0000000c0e037223 */ /* 0x000fe2000000800b */
[----:B------:R-:W-:Y:S02]  /*0820*/  VIADD R12, R9, 0x20 ;  /* 0x00000020090c7836 */ /* 0x000fe40000000000 */
[----:B------:R-:W-:Y:S01]  /*0830*/  LOP3.LUT R7, R7, 0x800000, RZ, 0xfc, !PT ;  /* 0x0080000007077812 */ /* 0x000fe200078efcff */
[----:B------:R-:W-:Y:S01]  /*0840*/  IMAD.MOV R9, RZ, RZ, -R9 ;  /* 0x000000ffff097224 */ /* 0x000fe200078e0a09 */
[----:B------:R-:W-:-:S02]  /*0850*/  FSETP.NEU.FTZ.AND P0, PT, R3, R10, PT ;  /* 0x0000000a0300720b */ /* 0x000fc40003f1d000 */
[----:B------:R-:W-:Y:S02]  /*0860*/  SHF.L.U32 R12, R7, R12, RZ ;  /* 0x0000000c070c7219 */ /* 0x000fe400000006ff */
[----:B------:R-:W-:Y:S02]  /*0870*/  SEL R10, R9, RZ, P2 ;  /* 0x000000ff090a7207 */ /* 0x000fe40001000000 */
[----:B------:R-:W-:Y:S02]  /*0880*/  ISETP.NE.AND P1, PT, R12, RZ, P1 ;  /* 0x000000ff0c00720c */ /* 0x000fe40000f25270 */
[----:B------:R-:W-:Y:S02]  /*0890*/  SHF.R.U32.HI R10, RZ, R10, R7 ;  /* 0x0000000aff0a7219 */ /* 0x000fe40000011607 */
[----:B------:R-:W-:Y:S02]  /*08a0*/  PLOP3.LUT P0, PT, P0, P1, PT, 0xf8, 0x8f ;  /* 0x00000000008f781c */ /* 0x000fe40000703f70 */
[----:B------:R-:W-:-:S02]  /*08b0*/  SHF.R.U32.HI R12, RZ, 0x1, R10 ;  /* 0x00000001ff0c7819 */ /* 0x000fc4000001160a */
[----:B------:R-:W-:-:S04]  /*08c0*/  SEL R3, RZ, 0x1, !P0 ;  /* 0x00000001ff037807 */ /* 0x000fc80004000000 */
[----:B------:R-:W-:-:S04]  /*08d0*/  LOP3.LUT R3, R3, 0x1, R12, 0xf8, !PT ;  /* 0x0000000103037812 */ /* 0x000fc800078ef80c */
[----:B------:R-:W-:-:S05]  /*08e0*/  LOP3.LUT R3, R3, R10, RZ, 0xc0, !PT ;  /* 0x0000000a03037212 */ /* 0x000fca00078ec0ff */
[----:B------:R-:W-:-:S05]  /*08f0*/  IMAD.IADD R3, R12, 0x1, R3 ;  /* 0x000000010c037824 */ /* 0x000fca00078e0203 */
[----:B------:R-:W-:Y:S01]  /*0900*/  LOP3.LUT R0, R3, R0, RZ, 0xfc, !PT ;  /* 0x0000000003007212 */ /* 0x000fe200078efcff */
[----:B------:R-:W-:Y:S06]  /*0910*/  BRA `(.L_x_17) ;  /* 0x0000000000107947 */ /* 0x000fec0003800000 */
.L_x_16:
[----:B------:R-:W-:-:S04]  /*0920*/  LOP3.LUT R0, R0, 0x80000000, RZ, 0xc0, !PT ;  /* 0x8000000000007812 */ /* 0x000fc800078ec0ff */
[----:B------:R-:W-:Y:S01]  /*0930*/  LOP3.LUT R0, R0, 0x7f800000, RZ, 0xfc, !PT ;  /* 0x7f80000000007812 */ /* 0x000fe200078efcff */
[----:B------:R-:W-:Y:S06]  /*0940*/  BRA `(.L_x_17) ;  /* 0x0000000000047947 */ /* 0x000fec0003800000 */
.L_x_15:
[----:B------:R-:W-:-:S07]  /*0950*/  IMAD R0, R10, 0x800000, R0 ;  /* 0x008000000a007824 */ /* 0x000fce00078e0200 */
.L_x_17:
[----:B------:R-:W-:Y:S05]  /*0960*/  BSYNC.RECONVERGENT B3 ;  /* 0x0000000000037941 */ /* 0x000fea0003800200 */
.L_x_14:
[----:B------:R-:W-:Y:S05]  /*0970*/  BRA `(.L_x_18) ;  /* 0x0000000000207947 */ /* 0x000fea0003800000 */
.L_x_13:
[----:B------:R-:W-:-:S04]  /*0980*/  LOP3.LUT R0, R12, 0x80000000, R11, 0x48, !PT ;  /* 0x800000000c007812 */ /* 0x000fc800078e480b */
[----:B------:R-:W-:Y:S01]  /*0990*/  LOP3.LUT R0, R0, 0x7f800000, RZ, 0xfc, !PT ;  /* 0x7f80000000007812 */ /* 0x000fe200078efcff */
[----:B------:R-:W-:Y:S06]  /*09a0*/  BRA `(.L_x_18) ;  /* 0x0000000000147947 */ /* 0x000fec0003800000 */
.L_x_12:
[----:B------:R-:W-:Y:S01]  /*09b0*/  LOP3.LUT R0, R12, 0x80000000, R11, 0x48, !PT ;  /* 0x800000000c007812 */ /* 0x000fe200078e480b */
[----:B------:R-:W-:Y:S06]  /*09c0*/  BRA `(.L_x_18) ;  /* 0x00000000000c7947 */ /* 0x000fec0003800000 */
.L_x_11:
[----:B------:R-:W0:Y:S01]  /*09d0*/  MUFU.RSQ R0, -QNAN ;  /* 0xffc0000000007908 */ /* 0x000e220000001400 */
[----:B------:R-:W-:Y:S05]  /*09e0*/  BRA `(.L_x_18) ;  /* 0x0000000000047947 */ /* 0x000fea0003800000 */
.L_x_10:
[----:B------:R-:W-:-:S07]  /*09f0*/  FADD.FTZ R0, R0, R3 ;  /* 0x0000000300007221 */ /* 0x000fce0000010000 */
.L_x_18:
[----:B------:R-:W-:Y:S05]  /*0a00*/  BSYNC.RECONVERGENT B2 ;  /* 0x0000000000027941 */ /* 0x000fea0003800200 */
.L_x_8:
[----:B------:R-:W-:-:S04]  /*0a10*/  IMAD.MOV.U32 R9, RZ, RZ, 0x0 ;  /* 0x00000000ff097424 */ /* 0x000fc800078e00ff */
[----:B0-----:R-:W-:Y:S05]  /*0a20*/  RET.REL.NODEC R8 `(_Z28convert_float_to_half_directP6__halfPfi) ;  /* 0xfffffff408747950 */ /* 0x001fea0003c3ffff */
.L_x_19:
        /* <DEDUP_REMOVED lines=13> */
.L_x_20:


//--------------------- .nv.global.init           --------------------------
	.section	.nv.global.init,"aw",@progbits
	.align	4
.nv.global.init:
	.type		mrg32k3aM1SubSeq,@object
	.size		mrg32k3aM1SubSeq,(mrg32k3aM2SubSeq - mrg32k3aM1SubSeq)
mrg32k3aM1SubSeq:
        /*0000*/ 	.byte	0x0b, 0xcc, 0xee, 0x04, 0x73, 0x29, 0x8b, 0x6f, 0xf6, 0x53, 0x03, 0xf6, 0x23, 0xf6, 0xea, 0xda
        /* <DEDUP_REMOVED lines=125> */
	.type		mrg32k3aM2SubSeq,@object
	.size		mrg32k3aM2SubSeq,(mrg32k3aM1 - mrg32k3aM2SubSeq)
mrg32k3aM2SubSeq:
        /* <DEDUP_REMOVED lines=126> */
	.type		mrg32k3aM1,@object
	.size		mrg32k3aM1,(mrg32k3aM1Seq - mrg32k3aM1)
mrg32k3aM1:
        /* <DEDUP_REMOVED lines=144> */
	.type		mrg32k3aM1Seq,@object
	.size		mrg32k3aM1Seq,(mrg32k3aM2 - mrg32k3aM1Seq)
mrg32k3aM1Seq:
        /* <DEDUP_REMOVED lines=144> */
	.type		mrg32k3aM2,@object
	.size		mrg32k3aM2,(mrg32k3aM2Seq - mrg32k3aM2)
mrg32k3aM2:
        /* <DEDUP_REMOVED lines=144> */
	.type		mrg32k3aM2Seq,@object
	.size		mrg32k3aM2Seq,(precalc_xorwow_matrix - mrg32k3aM2Seq)
mrg32k3aM2Seq:
        /* <DEDUP_REMOVED lines=144> */
	.type		precalc_xorwow_matrix,@object
	.size		precalc_xorwow_matrix,(precalc_xorwow_offset_matrix - precalc_xorwow_matrix)
precalc_xorwow_matrix:
        /* <DEDUP_REMOVED lines=6400> */
	.type		precalc_xorwow_offset_matrix,@object
	.size		precalc_xorwow_offset_matrix,(.L_1 - precalc_xorwow_offset_matrix)
precalc_xorwow_offset_matrix:
        /* <DEDUP_REMOVED lines=6400> */
.L_1:


//--------------------- .nv.shared.reserved.0     --------------------------
	.section	.nv.shared.reserved.0,"aw",@nobits
	.weak		__nv_reservedSMEM_offset_0_alias
	.size		__nv_reservedSMEM_offset_0_alias, 0, 64
	.other		__nv_reservedSMEM_offset_0_alias,@"STO_CUDA_RESERVED_SHARED STV_DEFAULT"
__nv_reservedSMEM_offset_0_alias:
	.zero		0
	.zero		64


//--------------------- .nv.constant0._Z9flush_gpuPcS_b --------------------------
	.section	.nv.constant0._Z9flush_gpuPcS_b,"a",@progbits
	.sectionflags	@""
	.align	4
.nv.constant0._Z9flush_gpuPcS_b:
	.zero		913


//--------------------- .nv.constant0._Z35convert_float_to_half_assemblefloatP6__halfPfPhi --------------------------
	.section	.nv.constant0._Z35convert_float_to_half_assemblefloatP6__halfPfPhi,"a",@progbits
	.sectionflags	@""
	.align	4
.nv.constant0._Z35convert_float_to_half_assemblefloatP6__halfPfPhi:
	.zero		924


//--------------------- .nv.constant0._Z31convert_float_to_half_shortrandP6__halfPfPhi --------------------------
	.section	.nv.constant0._Z31convert_float_to_half_shortrandP6__halfPfPhi,"a",@progbits
	.sectionflags	@""
	.align	4
.nv.constant0._Z31convert_float_to_half_shortrandP6__halfPfPhi:
	.zero		924


//--------------------- .nv.constant0._Z30convert_float_to_half_bitcarryP6__halfPfi --------------------------
	.section	.nv.constant0._Z30convert_float_to_half_bitcarryP6__halfPfi,"a",@progbits
	.sectionflags	@""
	.align	4
.nv.constant0._Z30convert_float_to_half_bitcarryP6__halfPfi:
	.zero		916


//--------------------- .nv.constant0._Z28convert_float_to_half_directP6__halfPfi --------------------------
	.section	.nv.constant0._Z28convert_float_to_half_directP6__halfPfi,"a",@progbits
	.sectionflags	@""
	.align	4
.nv.constant0._Z28convert_float_to_half_directP6__halfPfi:
	.zero		916


//--------------------- SYMBOLS --------------------------

	.type		.nv.reservedSmem.offset0,@object
	.size		.nv.reservedSmem.offset0,0x4
